def matmul_kernel(
    a_ptr,
    b_ptr,
    c_ptr,
    M,
    N,
    K,
    stride_am,
    stride_ak,
    stride_bk,
    stride_bn,
    stride_cm,
    stride_cn,
    BLOCK_M: tl.constexpr,
    BLOCK_N: tl.constexpr,
    BLOCK_K: tl.constexpr,
    GROUP_M: tl.constexpr,
):
    pid = tl.program_id(axis=0)
    num_pid_m = tl.cdiv(M, BLOCK_M)
    num_pid_n = tl.cdiv(N, BLOCK_N)
    num_pid_in_group = GROUP_M * num_pid_n
    group_id = pid // num_pid_in_group
    first_pid_m = group_id * GROUP_M
    group_size_m = min(num_pid_m - first_pid_m, GROUP_M)
    pid_m = first_pid_m + ((pid % num_pid_in_group) % group_size_m)
    pid_n = (pid % num_pid_in_group) // group_size_m

    offs_am = (pid_m * BLOCK_M + tl.arange(0, BLOCK_M)) % M
    offs_bn = (pid_n * BLOCK_N + tl.arange(0, BLOCK_N)) % N
    offs_k = tl.arange(0, BLOCK_K)
    a_ptrs = a_ptr + offs_am[:, None] * stride_am + offs_k[None, :] * stride_ak
    b_ptrs = b_ptr + offs_k[:, None] * stride_bk + offs_bn[None, :] * stride_bn

    acc = tl.zeros((BLOCK_M, BLOCK_N), dtype=tl.float32)
    for kk in range(0, tl.cdiv(K, BLOCK_K)):
        a = tl.load(a_ptrs, mask=offs_k[None, :] < K - kk * BLOCK_K, other=0.0)
        b = tl.load(b_ptrs, mask=offs_k[:, None] < K - kk * BLOCK_K, other=0.0)
        acc = tl.dot(a, b, acc)
        a_ptrs += BLOCK_K * stride_ak
        b_ptrs += BLOCK_K * stride_bk

    c = acc.to(c_ptr.dtype.element_ty)
    offs_cm = pid_m * BLOCK_M + tl.arange(0, BLOCK_M)
    offs_cn = pid_n * BLOCK_N + tl.arange(0, BLOCK_N)
    c_ptrs = c_ptr + offs_cm[:, None] * stride_cm + offs_cn[None, :] * stride_cn
    mask = (offs_cm[:, None] < M) & (offs_cn[None, :] < N)
    tl.store(c_ptrs, c, mask=mask)

# config = {"BLOCK_K": 32, "BLOCK_M": 64, "BLOCK_N": 128, "GROUP_M": 8, "arch": "sm_100", "dtype": "fp32", "num_ctas": 1, "num_stages": 3, "num_warps": 8}
# arch = sm_100


// ===== COMPILED SASS (sm_100a) =====

	.target	sm_100a

	.elftype	@"ET_EXEC"


//--------------------- .note.nv.tkinfo           --------------------------
	.section	.note.nv.tkinfo,"",@"SHT_NOTE"
	.sectionflags	@"SHF_NOTE_NV_TKINFO"
	.tkinfo
        /*0018*/ 	.word	0x00000081
        /*0030*/ 	.string	""
        /*0030*/ 	.string	"ptxas-blackwell"
        /*0030*/ 	.string	"Cuda compilation tools, release 12.9, V12.9.86"
        /*0030*/ 	.string	"Build cuda_12.9.r12.9/compiler.36037853_0"
        /*0030*/ 	.string	"-v  -suppress-debug-info  -lineinfo  -arch sm_100a "



//--------------------- .note.nv.cuver            --------------------------
	.section	.note.nv.cuver,"",@"SHT_NOTE"
	.sectionflags	@"SHF_NOTE_NV_CUVER"
        /*0018*/ 	.short	0x0001
        /*001a*/ 	.short	0x0064
        /*001c*/ 	.short	0x0001
        /*001e*/ 	.short	0x0000
        /*0020*/ 	.short	0x0001
        /*0022*/ 	.short	0x0000


//--------------------- .nv.info                  --------------------------
	.section	.nv.info,"",@"SHT_CUDA_INFO"
	.align	4


	//----- nvinfo : EIATTR_REGCOUNT
	.align		4
        /*0000*/ 	.byte	0x04, 0x2f
        /*0002*/ 	.short	(.L_4 - .L_3)
	.align		4
.L_3:
        /*0004*/ 	.word	index@(matmul_kernel)
        /*0008*/ 	.word	0x00000080


	//----- nvinfo : EIATTR_FRAME_SIZE
	.align		4
.L_4:
        /*000c*/ 	.byte	0x04, 0x11
        /*000e*/ 	.short	(.L_6 - .L_5)
	.align		4
.L_5:
        /*0010*/ 	.word	index@($__internal_2_$__cuda_sm10x_tcgen05_guardrail_trap_unallocated_columns_being_dealloced)
        /*0014*/ 	.word	0x00000000


	//----- nvinfo : EIATTR_FRAME_SIZE
	.align		4
.L_6:
        /*0018*/ 	.byte	0x04, 0x11
        /*001a*/ 	.short	(.L_8 - .L_7)
	.align		4
.L_7:
        /*001c*/ 	.word	index@($__internal_1_$__cuda_sm10x_tcgen05_guardrail_trap_phase_invalid_during_alloc)
        /*0020*/ 	.word	0x00000000


	//----- nvinfo : EIATTR_FRAME_SIZE
	.align		4
.L_8:
        /*0024*/ 	.byte	0x04, 0x11
        /*0026*/ 	.short	(.L_10 - .L_9)
	.align		4
.L_9:
        /*0028*/ 	.word	index@($__internal_0_$__cuda_sm10x_tcgen05_guardrail_trap_col_being_dealloced_not_returned_by_alloc)
        /*002c*/ 	.word	0x00000000


	//----- nvinfo : EIATTR_FRAME_SIZE
	.align		4
.L_10:
        /*0030*/ 	.byte	0x04, 0x11
        /*0032*/ 	.short	(.L_12 - .L_11)
	.align		4
.L_11:
        /*0034*/ 	.word	index@(matmul_kernel)
        /*0038*/ 	.word	0x00000000


	//----- nvinfo : EIATTR_MIN_STACK_SIZE
	.align		4
.L_12:
        /*003c*/ 	.byte	0x04, 0x12
        /*003e*/ 	.short	(.L_14 - .L_13)
	.align		4
.L_13:
        /*0040*/ 	.word	index@(matmul_kernel)
        /*0044*/ 	.word	0x00000000
.L_14:


//--------------------- .nv.info.matmul_kernel    --------------------------
	.section	.nv.info.matmul_kernel,"",@"SHT_CUDA_INFO"
	.sectionflags	@""
	.align	4


	//----- nvinfo : EIATTR_CUDA_API_VERSION
	.align		4
        /*0000*/ 	.byte	0x04, 0x37
        /*0002*/ 	.short	(.L_16 - .L_15)
.L_15:
        /*0004*/ 	.word	0x00000081


	//----- nvinfo : EIATTR_KPARAM_INFO
	.align		4
.L_16:
        /*0008*/ 	.byte	0x04, 0x17
        /*000a*/ 	.short	(.L_18 - .L_17)
.L_17:
        /*000c*/ 	.word	0x00000000
        /*0010*/ 	.short	0x000d
        /*0012*/ 	.short	0x0048
        /*0014*/ 	.byte	0x00, 0xf4, 0x21, 0x00


	//----- nvinfo : EIATTR_KPARAM_INFO
	.align		4
.L_18:
        /*0018*/ 	.byte	0x04, 0x17
        /*001a*/ 	.short	(.L_20 - .L_19)
.L_19:
        /*001c*/ 	.word	0x00000000
        /*0020*/ 	.short	0x000c
        /*0022*/ 	.short	0x0040
        /*0024*/ 	.byte	0x00, 0xf4, 0x21, 0x00


	//----- nvinfo : EIATTR_KPARAM_INFO
	.align		4
.L_20:
        /*0028*/ 	.byte	0x04, 0x17
        /*002a*/ 	.short	(.L_22 - .L_21)
.L_21:
        /*002c*/ 	.word	0x00000000
        /*0030*/ 	.short	0x000b
        /*0032*/ 	.short	0x0038
        /*0034*/ 	.byte	0x00, 0xf0, 0x11, 0x00


	//----- nvinfo : EIATTR_KPARAM_INFO
	.align		4
.L_22:
        /*0038*/ 	.byte	0x04, 0x17
        /*003a*/ 	.short	(.L_24 - .L_23)
.L_23:
        /*003c*/ 	.word	0x00000000
        /*0040*/ 	.short	0x000a
        /*0042*/ 	.short	0x0034
        /*0044*/ 	.byte	0x00, 0xf0, 0x11, 0x00


	//----- nvinfo : EIATTR_KPARAM_INFO
	.align		4
.L_24:
        /*0048*/ 	.byte	0x04, 0x17
        /*004a*/ 	.short	(.L_26 - .L_25)
.L_25:
        /*004c*/ 	.word	0x00000000
        /*0050*/ 	.short	0x0009
        /*0052*/ 	.short	0x0030
        /*0054*/ 	.byte	0x00, 0xf0, 0x11, 0x00


	//----- nvinfo : EIATTR_KPARAM_INFO
	.align		4
.L_26:
        /*0058*/ 	.byte	0x04, 0x17
        /*005a*/ 	.short	(.L_28 - .L_27)
.L_27:
        /*005c*/ 	.word	0x00000000
        /*0060*/ 	.short	0x0008
        /*0062*/ 	.short	0x002c
        /*0064*/ 	.byte	0x00, 0xf0, 0x11, 0x00


	//----- nvinfo : EIATTR_KPARAM_INFO
	.align		4
.L_28:
        /*0068*/ 	.byte	0x04, 0x17
        /*006a*/ 	.short	(.L_30 - .L_29)
.L_29:
        /*006c*/ 	.word	0x00000000
        /*0070*/ 	.short	0x0007
        /*0072*/ 	.short	0x0028
        /*0074*/ 	.byte	0x00, 0xf0, 0x11, 0x00


	//----- nvinfo : EIATTR_KPARAM_INFO
	.align		4
.L_30:
        /*0078*/ 	.byte	0x04, 0x17
        /*007a*/ 	.short	(.L_32 - .L_31)
.L_31:
        /*007c*/ 	.word	0x00000000
        /*0080*/ 	.short	0x0006
        /*0082*/ 	.short	0x0024
        /*0084*/ 	.byte	0x00, 0xf0, 0x11, 0x00


	//----- nvinfo : EIATTR_KPARAM_INFO
	.align		4
.L_32:
        /*0088*/ 	.byte	0x04, 0x17
        /*008a*/ 	.short	(.L_34 - .L_33)
.L_33:
        /*008c*/ 	.word	0x00000000
        /*0090*/ 	.short	0x0005
        /*0092*/ 	.short	0x0020
        /*0094*/ 	.byte	0x00, 0xf0, 0x11, 0x00


	//----- nvinfo : EIATTR_KPARAM_INFO
	.align		4
.L_34:
        /*0098*/ 	.byte	0x04, 0x17
        /*009a*/ 	.short	(.L_36 - .L_35)
.L_35:
        /*009c*/ 	.word	0x00000000
        /*00a0*/ 	.short	0x0004
        /*00a2*/ 	.short	0x001c
        /*00a4*/ 	.byte	0x00, 0xf0, 0x11, 0x00


	//----- nvinfo : EIATTR_KPARAM_INFO
	.align		4
.L_36:
        /*00a8*/ 	.byte	0x04, 0x17
        /*00aa*/ 	.short	(.L_38 - .L_37)
.L_37:
        /*00ac*/ 	.word	0x00000000
        /*00b0*/ 	.short	0x0003
        /*00b2*/ 	.short	0x0018
        /*00b4*/ 	.byte	0x00, 0xf0, 0x11, 0x00


	//----- nvinfo : EIATTR_KPARAM_INFO
	.align		4
.L_38:
        /*00b8*/ 	.byte	0x04, 0x17
        /*00ba*/ 	.short	(.L_40 - .L_39)
.L_39:
        /*00bc*/ 	.word	0x00000000
        /*00c0*/ 	.short	0x0002
        /*00c2*/ 	.short	0x0010
        /*00c4*/ 	.byte	0x00, 0xf4, 0x21, 0x00


	//----- nvinfo : EIATTR_KPARAM_INFO
	.align		4
.L_40:
        /*00c8*/ 	.byte	0x04, 0x17
        /*00ca*/ 	.short	(.L_42 - .L_41)
.L_41:
        /*00cc*/ 	.word	0x00000000
        /*00d0*/ 	.short	0x0001
        /*00d2*/ 	.short	0x0008
        /*00d4*/ 	.byte	0x00, 0xf4, 0x21, 0x00


	//----- nvinfo : EIATTR_KPARAM_INFO
	.align		4
.L_42:
        /*00d8*/ 	.byte	0x04, 0x17
        /*00da*/ 	.short	(.L_44 - .L_43)
.L_43:
        /*00dc*/ 	.word	0x00000000
        /*00e0*/ 	.short	0x0000
        /*00e2*/ 	.short	0x0000
        /*00e4*/ 	.byte	0x00, 0xf4, 0x21, 0x00


	//----- nvinfo : EIATTR_AT_ENTRY_FRAGMENTS
	.align		4
.L_44:
        /*00e8*/ 	.byte	0x04, 0x4f
        /*00ea*/ 	.short	(.L_46 - .L_45)


	//   ....[0]....
.L_45:
        /*00ec*/ 	.word	0x00000004


	//----- nvinfo : EIATTR_RESERVED_SMEM_USED
	.align		4
.L_46:
        /*00f0*/ 	.byte	0x01, 0x41
	.zero		2


	//----- nvinfo : EIATTR_SPARSE_MMA_MASK
	.align		4
        /*00f4*/ 	.byte	0x03, 0x50
        /*00f6*/ 	.short	0x0000


	//----- nvinfo : EIATTR_TCGEN05_1CTA_USED
	.align		4
        /*00f8*/ 	.byte	0x01, 0x51
	.zero		2


	//----- nvinfo : EIATTR_MAXREG_COUNT
	.align		4
        /*00fc*/ 	.byte	0x03, 0x1b
        /*00fe*/ 	.short	0x00ff


	//----- nvinfo : EIATTR_NUM_BARRIERS
	.align		4
        /*0100*/ 	.byte	0x02, 0x4c
        /*0102*/ 	.byte	0x01
	.zero		1


	//----- nvinfo : EIATTR_INT_WARP_WIDE_INSTR_OFFSETS
	.align		4
        /*0104*/ 	.byte	0x04, 0x31
        /*0106*/ 	.short	(.L_48 - .L_47)


	//   ....[0]....
.L_47:
        /*0108*/ 	.word	0x00001ae0


	//   ....[1]....
        /*010c*/ 	.word	0x00001b10


	//   ....[2]....
        /*0110*/ 	.word	0x00001c40


	//   ....[3]....
        /*0114*/ 	.word	0x00005c10


	//   ....[4]....
        /*0118*/ 	.word	0x00005c60


	//----- nvinfo : EIATTR_COOP_GROUP_MASK_REGIDS
	.align		4
.L_48:
        /*011c*/ 	.byte	0x04, 0x29
        /*011e*/ 	.short	(.L_50 - .L_49)


	//   ....[0]....
.L_49:
        /*0120*/ 	.word	0xffffffff


	//   ....[1]....
        /*0124*/ 	.word	0xffffffff


	//   ....[2]....
        /*0128*/ 	.word	0xffffffff


	//   ....[3]....
        /*012c*/ 	.word	0xffffffff


	//----- nvinfo : EIATTR_COOP_GROUP_INSTR_OFFSETS
	.align		4
.L_50:
        /*0130*/ 	.byte	0x04, 0x28
        /*0132*/ 	.short	(.L_52 - .L_51)


	//   ....[0]....
.L_51:
        /*0134*/ 	.word	0x00000060


	//   ....[1]....
        /*0138*/ 	.word	0x00000320


	//   ....[2]....
        /*013c*/ 	.word	0x00005aa0


	//   ....[3]....
        /*0140*/ 	.word	0x00005d10


	//----- nvinfo : EIATTR_VRC_CTA_INIT_COUNT
	.align		4
.L_52:
        /*0144*/ 	.byte	0x02, 0x4a
        /*0146*/ 	.byte	0x80
	.zero		1


	//----- nvinfo : EIATTR_MBARRIER_INSTR_OFFSETS
	.align		4
        /*0148*/ 	.byte	0x04, 0x39
        /*014a*/ 	.short	(.L_54 - .L_53)


	//   ....[0]....
.L_53:
        /*014c*/ 	.word	0x00001d60
        /*0150*/ 	.word	0x000000ff
        /*0154*/ 	.word	0x00000000
        /*0158*/ 	.short	0x0100
        /*015a*/ 	.byte	0x0c
	.zero		1


	//   ....[1]....
        /*015c*/ 	.word	0x00001eb0
        /*0160*/ 	.word	0x000000ff
        /*0164*/ 	.word	0x00012008
        /*0168*/ 	.short	0x0100
        /*016a*/ 	.byte	0x0a
	.zero		1


	//   ....[2]....
        /*016c*/ 	.word	0x00004030
        /*0170*/ 	.word	0x000000ff
        /*0174*/ 	.word	0x00000000
        /*0178*/ 	.short	0x010a
        /*017a*/ 	.byte	0x12
	.zero		1


	//   ....[3]....
        /*017c*/ 	.word	0x00004990
        /*0180*/ 	.word	0x000000ff
        /*0184*/ 	.word	0x00000000
        /*0188*/ 	.short	0x010a
        /*018a*/ 	.byte	0x0c
	.zero		1


	//   ....[4]....
        /*018c*/ 	.word	0x00004aa0
        /*0190*/ 	.word	0x000000ff
        /*0194*/ 	.word	0x00012000
        /*0198*/ 	.short	0x0108
        /*019a*/ 	.byte	0x0a
	.zero		1


	//   ....[5]....
        /*019c*/ 	.word	0x00004ae0
        /*01a0*/ 	.word	0x000000ff
        /*01a4*/ 	.word	0x00012008
        /*01a8*/ 	.short	0x0108
        /*01aa*/ 	.byte	0x0a
	.zero		1


	//   ....[6]....
        /*01ac*/ 	.word	0x00005d30
        /*01b0*/ 	.word	0x000000ff
        /*01b4*/ 	.word	0x00000000
        /*01b8*/ 	.short	0x010a
        /*01ba*/ 	.byte	0x12
	.zero		1


	//   ....[7]....
        /*01bc*/ 	.word	0x00005d60
        /*01c0*/ 	.word	0x000000ff
        /*01c4*/ 	.word	0x00000000
        /*01c8*/ 	.short	0x010a
        /*01ca*/ 	.byte	0x0c
	.zero		1


	//----- nvinfo : EIATTR_NUM_MBARRIERS
	.align		4
.L_54:
        /*01cc*/ 	.byte	0x03, 0x38
        /*01ce*/ 	.short	0x0002


	//----- nvinfo : EIATTR_EXIT_INSTR_OFFSETS
	.align		4
        /*01d0*/ 	.byte	0x04, 0x1c
        /*01d2*/ 	.short	(.L_56 - .L_55)


	//   ....[0]....
.L_55:
        /*01d4*/ 	.word	0x00005d20


	//----- nvinfo : EIATTR_REQNTID
	.align		4
.L_56:
        /*01d8*/ 	.byte	0x04, 0x10
        /*01da*/ 	.short	(.L_58 - .L_57)
.L_57:
        /*01dc*/ 	.word	0x00000100
        /*01e0*/ 	.word	0x00000001
        /*01e4*/ 	.word	0x00000001


	//----- nvinfo : EIATTR_CRS_STACK_SIZE
	.align		4
.L_58:
        /*01e8*/ 	.byte	0x04, 0x1e
        /*01ea*/ 	.short	(.L_60 - .L_59)
.L_59:
        /*01ec*/ 	.word	0x00000000


	//----- nvinfo : EIATTR_CBANK_PARAM_SIZE
	.align		4
.L_60:
        /*01f0*/ 	.byte	0x03, 0x19
        /*01f2*/ 	.short	0x0050


	//----- nvinfo : EIATTR_PARAM_CBANK
	.align		4
        /*01f4*/ 	.byte	0x04, 0x0a
        /*01f6*/ 	.short	(.L_62 - .L_61)
	.align		4
.L_61:
        /*01f8*/ 	.word	index@(.nv.constant0.matmul_kernel)
        /*01fc*/ 	.short	0x0380
        /*01fe*/ 	.short	0x0050


	//----- nvinfo : EIATTR_SW_WAR
	.align		4
.L_62:
        /*0200*/ 	.byte	0x04, 0x36
        /*0202*/ 	.short	(.L_64 - .L_63)
.L_63:
        /*0204*/ 	.word	0x00000008
.L_64:


//--------------------- .nv.compat                --------------------------
	.section	.nv.compat,"",@"SHT_CUDA_COMPAT_INFO"
	.align	4
        /*0000*/ 	.byte	0x02, 0x02, 0x02, 0x00, 0x02, 0x05, 0x05, 0x00, 0x02, 0x03, 0x00, 0x00, 0x02, 0x06, 0x01, 0x00


//--------------------- .nv.callgraph             --------------------------
	.section	.nv.callgraph,"",@"SHT_CUDA_CALLGRAPH"
	.align	4
	.sectionentsize	8
	.align		4
        /*0000*/ 	.word	0x00000000
	.align		4
        /*0004*/ 	.word	0xffffffff
	.align		4
        /*0008*/ 	.word	0x00000000
	.align		4
        /*000c*/ 	.word	0xfffffffe
	.align		4
        /*0010*/ 	.word	0x00000000
	.align		4
        /*0014*/ 	.word	0xfffffffd
	.align		4
        /*0018*/ 	.word	0x00000000
	.align		4
        /*001c*/ 	.word	0xfffffffc


//--------------------- .text.matmul_kernel       --------------------------
	.section	.text.matmul_kernel,"ax",@progbits
	.align	128
        .global         matmul_kernel
        .type           matmul_kernel,@function
        .size           matmul_kernel,(.L_x_20 - matmul_kernel)
        .other          matmul_kernel,@"STO_CUDA_ENTRY STV_DEFAULT"
matmul_kernel:
.text.matmul_kernel:
[----:B------:R-:W1:Y:S01]  /*0000*/  LDC R1, c[0x0][0x37c] ;  /* 0x0000df00ff017b82 */ /* 0x000e620000000800 */
[----:B------:R-:W2:Y:S02]  /*0010*/  S2R R0, SR_TID.X ;  /* 0x0000000000007919 */ /* 0x000ea40000002100 */
[----:B--2---:R-:W-:-:S13]  /*0020*/  ISETP.GE.U32.AND P0, PT, R0, 0x20, PT ;  /* 0x000000200000780c */ /* 0x004fda0003f06070 */
[----:B------:R-:W-:Y:S02]  /*0030*/  VOTEU.ANY UP0, P0 ;  /* 0x0000000000ff7886 */ /* 0x000fe40000000100 */
[----:B-1----:R-:W-:Y:S05]  /*0040*/  BRA.U UP0, `(.L_x_0) ;  /* 0x0000000100b87547 */ /* 0x002fea000b800000 */
[----:B------:R-:W1:Y:S01]  /*0050*/  S2UR UR6, SR_CgaCtaId ;  /* 0x00000000000679c3 */ /* 0x000e620000008800 */
[----:B------:R-:W-:Y:S01]  /*0060*/  NOP ;  /* 0x0000000000007918 */ /* 0x000fe20000000000 */
[----:B------:R-:W-:Y:S02]  /*0070*/  UMOV UR4, 0x40 ;  /* 0x0000004000047882 */ /* 0x000fe40000000000 */
[----:B-1----:R-:W-:-:S09]  /*0080*/  ULEA UR4, UR6, UR4, 0x18 ;  /* 0x0000000406047291 */ /* 0x002fd2000f8ec0ff */
[----:B------:R-:W1:Y:S01]  /*0090*/  LDS.U8 R2, [UR4] ;  /* 0x00000004ff027984 */ /* 0x000e620008000000 */
[----:B------:R-:W-:Y:S02]  /*00a0*/  UMOV UR4, 0x400 ;  /* 0x0000040000047882 */ /* 0x000fe40000000000 */
[----:B------:R-:W-:Y:S01]  /*00b0*/  ULEA UR4, UR6, UR4, 0x18 ;  /* 0x0000000406047291 */ /* 0x000fe2000f8ec0ff */
[----:B-1----:R-:W-:-:S13]  /*00c0*/  ISETP.NE.AND P0, PT, R2, RZ, PT ;  /* 0x000000ff0200720c */ /* 0x002fda0003f05270 */
[----:B------:R-:W-:Y:S05]  /*00d0*/  @P0 BRA `(.L_x_1) ;  /* 0x00000000007c0947 */ /* 0x000fea0003800000 */
[----:B------:R-:W-:-:S13]  /*00e0*/  ELECT P0, URZ, PT ;  /* 0x0000000000ff782f */ /* 0x000fda0003800000 */
[----:B------:R-:W-:Y:S05]  /*00f0*/  @!P0 BRA `(.L_x_2) ;  /* 0x0000000000848947 */ /* 0x000fea0003800000 */
[----:B------:R-:W-:Y:S01]  /*0100*/  UMOV UR5, 0x4 ;  /* 0x0000000400057882 */ /* 0x000fe20000000000 */
[----:B------:R-:W-:Y:S02]  /*0110*/  IMAD.MOV.U32 R5, RZ, RZ, 0x1 ;  /* 0x00000001ff057424 */ /* 0x000fe400078e00ff */
[----:B------:R-:W-:Y:S02]  /*0120*/  IMAD.MOV.U32 R3, RZ, RZ, 0xf ;  /* 0x0000000fff037424 */ /* 0x000fe400078e00ff */
[----:B------:R-:W-:Y:S04]  /*0130*/  DEPBAR.LE SB1, 0x36 ;  /* 0x00009d800000791a */ /* 0x000fe80000000000 */
[----:B------:R-:W1:Y:S02]  /*0140*/  UTCATOMSWS.FIND_AND_SET.ALIGN UP1, UR5, UR5 ;  /* 0x00000005000575e3 */ /* 0x000e640008020800 */
[----:B-1----:R-:W-:-:S04]  /*0150*/  PLOP3.LUT P0, PT, PT, PT, UP1, 0x80, 0x8 ;  /* 0x000000000008781c */ /* 0x002fc80003f0f018 */
[----:B------:R-:W-:-:S04]  /*0160*/  SEL R2, RZ, 0xffffffff, !P0 ;  /* 0xffffffffff027807 */ /* 0x000fc80004000000 */
[----:B------:R-:W-:Y:S01]  /*0170*/  ISETP.NE.AND P0, PT, R2, RZ, PT ;  /* 0x000000ff0200720c */ /* 0x000fe20003f05270 */
[----:B------:R-:W-:-:S12]  /*0180*/  IMAD.U32 R2, RZ, RZ, UR5 ;  /* 0x00000005ff027e24 */ /* 0x000fd8000f8e00ff */
[----:B------:R-:W-:Y:S05]  /*0190*/  @P0 BRA `(.L_x_3) ;  /* 0x0000000000240947 */ /* 0x000fea0003800000 */
.L_x_4:
[----:B------:R-:W-:Y:S05]  /*01a0*/  NANOSLEEP 0x64 ;  /* 0x000000640000795d */ /* 0x000fea0003800000 */
[----:B------:R-:W-:-:S05]  /*01b0*/  UMOV UR5, 0x4 ;  /* 0x0000000400057882 */ /* 0x000fca0000000000 */
[----:B------:R-:W-:Y:S04]  /*01c0*/  DEPBAR.LE SB1, 0x36 ;  /* 0x00009d800000791a */ /* 0x000fe80000000000 */
[----:B------:R-:W1:Y:S02]  /*01d0*/  UTCATOMSWS.FIND_AND_SET.ALIGN UP1, UR5, UR5 ;  /* 0x00000005000575e3 */ /* 0x000e640008020800 */
[----:B-1----:R-:W-:-:S04]  /*01e0*/  PLOP3.LUT P0, PT, PT, PT, UP1, 0x80, 0x8 ;  /* 0x000000000008781c */ /* 0x002fc80003f0f018 */
[----:B------:R-:W-:-:S04]  /*01f0*/  SEL R2, RZ, 0xffffffff, !P0 ;  /* 0xffffffffff027807 */ /* 0x000fc80004000000 */
[----:B------:R-:W-:Y:S01]  /*0200*/  ISETP.NE.AND P0, PT, R2, RZ, PT ;  /* 0x000000ff0200720c */ /* 0x000fe20003f05270 */
[----:B------:R-:W-:-:S12]  /*0210*/  IMAD.U32 R2, RZ, RZ, UR5 ;  /* 0x00000005ff027e24 */ /* 0x000fd8000f8e00ff */
[----:B------:R-:W-:Y:S05]  /*0220*/  @!P0 BRA `(.L_x_4) ;  /* 0xfffffffc00dc8947 */ /* 0x000fea000383ffff */
.L_x_3:
[C---:B------:R-:W-:Y:S01]  /*0230*/  VIADD R4, R2.reuse, 0x10 ;  /* 0x0000001002047836 */ /* 0x040fe20000000000 */
[----:B------:R-:W-:Y:S01]  /*0240*/  UMOV UR5, 0x50 ;  /* 0x0000005000057882 */ /* 0x000fe20000000000 */
[----:B------:R-:W-:Y:S01]  /*0250*/  SHF.L.U32 R3, R3, R2, RZ ;  /* 0x0000000203037219 */ /* 0x000fe200000006ff */
[----:B------:R-:W-:Y:S01]  /*0260*/  ULEA UR5, UR6, UR5, 0x18 ;  /* 0x0000000506057291 */ /* 0x000fe2000f8ec0ff */
[----:B------:R-:W-:Y:S01]  /*0270*/  IMAD.SHL.U32 R2, R2, 0x20, RZ ;  /* 0x0000002002027824 */ /* 0x000fe200078e00ff */
[----:B------:R-:W-:-:S04]  /*0280*/  SHF.L.U32 R4, R5, R4, RZ ;  /* 0x0000000405047219 */ /* 0x000fc800000006ff */
[----:B------:R-:W-:-:S05]  /*0290*/  LOP3.LUT R3, R4, R3, RZ, 0xfc, !PT ;  /* 0x0000000304037212 */ /* 0x000fca00078efcff */
[----:B------:R1:W-:Y:S04]  /*02a0*/  ATOMS.OR RZ, [UR5], R3 ;  /* 0x00000003ffff798c */ /* 0x0003e8000b000005 */
[----:B------:R1:W-:Y:S01]  /*02b0*/  STS [UR4], R2 ;  /* 0x00000002ff007988 */ /* 0x0003e20008000804 */
[----:B------:R-:W-:Y:S05]  /*02c0*/  BRA `(.L_x_2) ;  /* 0x0000000000107947 */ /* 0x000fea0003800000 */
.L_x_1:
[----:B------:R-:W-:-:S05]  /*02d0*/  IMAD.MOV.U32 R2, RZ, RZ, -0x1 ;  /* 0xffffffffff027424 */ /* 0x000fca00078e00ff */
[----:B------:R1:W-:Y:S02]  /*02e0*/  STS [UR4], R2 ;  /* 0x00000002ff007988 */ /* 0x0003e40008000804 */
[----:B-1----:R-:W-:-:S07]  /*02f0*/  MOV R2, 0x310 ;  /* 0x0000031000027802 */ /* 0x002fce0000000f00 */
[----:B------:R-:W-:Y:S05]  /*0300*/  CALL.REL.NOINC `($__internal_1_$__cuda_sm10x_tcgen05_guardrail_trap_phase_invalid_during_alloc) ;  /* 0x0000005800ac7944 */ /* 0x000fea0003c00000 */
.L_x_2:
[----:B------:R-:W-:Y:S05]  /*0310*/  WARPSYNC.ALL ;  /* 0x0000000000007948 */ /* 0x000fea0003800000 */
[----:B------:R-:W-:Y:S01]  /*0320*/  NOP ;  /* 0x0000000000007918 */ /* 0x000fe20000000000 */
.L_x_0:
[----:B------:R-:W2:Y:S01]  /*0330*/  LDC.64 R18, c[0x0][0x398] ;  /* 0x0000e600ff127b82 */ /* 0x000ea20000000a00 */
[----:B------:R-:W3:Y:S01]  /*0340*/  S2R R9, SR_CTAID.X ;  /* 0x0000000000097919 */ /* 0x000ee20000002500 */
[----:B------:R-:W-:Y:S01]  /*0350*/  UMOV UR10, 0x400 ;  /* 0x00000400000a7882 */ /* 0x000fe20000000000 */
[----:B------:R-:W4:Y:S01]  /*0360*/  LDCU UR4, c[0x0][0x3a4] ;  /* 0x00007480ff0477ac */ /* 0x000f220008000800 */
[----:B------:R-:W5:Y:S04]  /*0370*/  LDCU.64 UR18, c[0x0][0x3a8] ;  /* 0x00007500ff1277ac */ /* 0x000f680008000a00 */
[----:B------:R-:W1:Y:S01]  /*0380*/  S2UR UR6, SR_CgaCtaId ;  /* 0x00000000000679c3 */ /* 0x000e620000008800 */
[----:B------:R-:W1:Y:S01]  /*0390*/  LDCU.128 UR12, c[0x0][0x380] ;  /* 0x00007000ff0c77ac */ /* 0x000e620008000c00 */
[----:B------:R-:W1:Y:S01]  /*03a0*/  LDCU.64 UR22, c[0x0][0x358] ;  /* 0x00006b00ff1677ac */ /* 0x000e620008000a00 */
[----:B------:R-:W-:Y:S01]  /*03b0*/  UMOV UR8, 0x1 ;  /* 0x0000000100087882 */ /* 0x000fe20000000000 */
[----:B-12---:R-:W-:Y:S01]  /*03c0*/  VIADD R2, R19, 0x7f ;  /* 0x0000007f13027836 */ /* 0x006fe20000000000 */
[----:B------:R-:W-:Y:S01]  /*03d0*/  LOP3.LUT R50, RZ, R19, RZ, 0x33, !PT ;  /* 0x00000013ff327212 */ /* 0x000fe200078e33ff */
[----:B-----5:R-:W-:Y:S01]  /*03e0*/  IMAD.U32 R48, RZ, RZ, UR18 ;  /* 0x00000012ff307e24 */ /* 0x020fe2000f8e00ff */
[----:B------:R-:W-:-:S02]  /*03f0*/  USHF.L.U32 UR17, UR18, 0x5, URZ ;  /* 0x0000000512117899 */ /* 0x000fc400080006ff */
[----:B------:R-:W-:Y:S01]  /*0400*/  SHF.R.S32.HI R3, RZ, 0x1f, R2 ;  /* 0x0000001fff037819 */ /* 0x000fe20000011402 */
[----:B------:R-:W-:-:S03]  /*0410*/  ULEA UR10, UR6, UR10, 0x18 ;  /* 0x0000000a060a7291 */ /* 0x000fc6000f8ec0ff */
[----:B------:R-:W-:Y:S02]  /*0420*/  LEA.HI R3, R3, R2, RZ, 0x7 ;  /* 0x0000000203037211 */ /* 0x000fe400078f38ff */
[----:B---3--:R-:W-:Y:S02]  /*0430*/  IABS R10, R9 ;  /* 0x00000009000a7213 */ /* 0x008fe40000000000 */
[----:B------:R-:W-:-:S05]  /*0440*/  SHF.R.S32.HI R3, RZ, 0x7, R3 ;  /* 0x00000007ff037819 */ /* 0x000fca0000011403 */
[----:B------:R-:W-:-:S05]  /*0450*/  IMAD.SHL.U32 R6, R3, 0x8, RZ ;  /* 0x0000000803067824 */ /* 0x000fca00078e00ff */
[-C--:B------:R-:W-:Y:S02]  /*0460*/  IABS R5, R6.reuse ;  /* 0x0000000600057213 */ /* 0x080fe40000000000 */
[----:B------:R-:W-:Y:S02]  /*0470*/  IABS R11, R6 ;  /* 0x00000006000b7213 */ /* 0x000fe40000000000 */
[----:B------:R-:W1:Y:S08]  /*0480*/  I2F.RP R4, R5 ;  /* 0x0000000500047306 */ /* 0x000e700000209400 */
[----:B-1----:R-:W1:Y:S02]  /*0490*/  MUFU.RCP R4, R4 ;  /* 0x0000000400047308 */ /* 0x002e640000001000 */
[----:B-1----:R-:W-:-:S02]  /*04a0*/  VIADD R2, R4, 0xffffffe ;  /* 0x0ffffffe04027836 */ /* 0x002fc40000000000 */
[----:B------:R-:W-:Y:S01]  /*04b0*/  IMAD.MOV R4, RZ, RZ, -R11 ;  /* 0x000000ffff047224 */ /* 0x000fe200078e0a0b */
[----:B------:R-:W-:-:S03]  /*04c0*/  IABS R11, R19 ;  /* 0x00000013000b7213 */ /* 0x000fc60000000000 */
[----:B------:R1:W2:Y:S02]  /*04d0*/  F2I.FTZ.U32.TRUNC.NTZ R3, R2 ;  /* 0x0000000200037305 */ /* 0x0002a4000021f000 */
[----:B-1----:R-:W-:Y:S02]  /*04e0*/  IMAD.MOV.U32 R2, RZ, RZ, RZ ;  /* 0x000000ffff027224 */ /* 0x002fe400078e00ff */
[----:B--2---:R-:W-:-:S04]  /*04f0*/  IMAD.MOV R8, RZ, RZ, -R3 ;  /* 0x000000ffff087224 */ /* 0x004fc800078e0a03 */
[----:B------:R-:W-:Y:S02]  /*0500*/  IMAD R7, R8, R5, RZ ;  /* 0x0000000508077224 */ /* 0x000fe400078e02ff */
[----:B------:R-:W-:Y:S02]  /*0510*/  IMAD.MOV.U32 R8, RZ, RZ, R10 ;  /* 0x000000ffff087224 */ /* 0x000fe400078e000a */
[----:B------:R-:W-:-:S06]  /*0520*/  IMAD.HI.U32 R3, R3, R7, R2 ;  /* 0x0000000703037227 */ /* 0x000fcc00078e0002 */
[----:B------:R-:W-:-:S04]  /*0530*/  IMAD.HI.U32 R3, R3, R8, RZ ;  /* 0x0000000803037227 */ /* 0x000fc800078e00ff */
[----:B------:R-:W-:Y:S01]  /*0540*/  IMAD R2, R3, R4, R8 ;  /* 0x0000000403027224 */ /* 0x000fe200078e0208 */
[----:B------:R-:W-:Y:S04]  /*0550*/  BAR.SYNC.DEFER_BLOCKING 0x0 ;  /* 0x0000000000007b1d */ /* 0x000fe80000010000 */
[----:B------:R-:W-:-:S13]  /*0560*/  ISETP.GT.U32.AND P1, PT, R5, R2, PT ;  /* 0x000000020500720c */ /* 0x000fda0003f24070 */
[----:B------:R-:W-:Y:S02]  /*0570*/  @!P1 IMAD.IADD R2, R2, 0x1, -R5 ;  /* 0x0000000102029824 */ /* 0x000fe400078e0a05 */
[----:B------:R-:W-:Y:S01]  /*0580*/  @!P1 VIADD R3, R3, 0x1 ;  /* 0x0000000103039836 */ /* 0x000fe20000000000 */
[----:B------:R-:W-:Y:S02]  /*0590*/  ISETP.NE.AND P1, PT, R6, RZ, PT ;  /* 0x000000ff0600720c */ /* 0x000fe40003f25270 */
[----:B------:R-:W-:Y:S02]  /*05a0*/  ISETP.GE.U32.AND P0, PT, R2, R5, PT ;  /* 0x000000050200720c */ /* 0x000fe40003f06070 */
[----:B------:R-:W-:Y:S02]  /*05b0*/  LOP3.LUT R2, R9, R6, RZ, 0x3c, !PT ;  /* 0x0000000609027212 */ /* 0x000fe400078e3cff */
[----:B------:R-:W-:Y:S02]  /*05c0*/  IABS R5, R18 ;  /* 0x0000001200057213 */ /* 0x000fe40000000000 */
[----:B------:R-:W-:Y:S01]  /*05d0*/  ISETP.GE.AND P2, PT, R2, RZ, PT ;  /* 0x000000ff0200720c */ /* 0x000fe20003f46270 */
[----:B------:R-:W-:Y:S01]  /*05e0*/  VIADD R2, R18, 0x3f ;  /* 0x0000003f12027836 */ /* 0x000fe20000000000 */
[----:B------:R-:W1:Y:S05]  /*05f0*/  I2F.RP R8, R5 ;  /* 0x0000000500087306 */ /* 0x000e6a0000209400 */
[----:B------:R-:W-:-:S04]  /*0600*/  @P0 VIADD R3, R3, 0x1 ;  /* 0x0000000103030836 */ /* 0x000fc80000000000 */
[----:B------:R-:W-:Y:S01]  /*0610*/  IMAD.MOV.U32 R4, RZ, RZ, R3 ;  /* 0x000000ffff047224 */ /* 0x000fe200078e0003 */
[----:B------:R-:W-:-:S03]  /*0620*/  SHF.R.S32.HI R3, RZ, 0x1f, R2 ;  /* 0x0000001fff037819 */ /* 0x000fc60000011402 */
[----:B------:R-:W-:Y:S01]  /*0630*/  @!P2 IMAD.MOV R4, RZ, RZ, -R4 ;  /* 0x000000ffff04a224 */ /* 0x000fe200078e0a04 */
[----:B------:R-:W-:Y:S01]  /*0640*/  @!P1 LOP3.LUT R4, RZ, R6, RZ, 0x33, !PT ;  /* 0x00000006ff049212 */ /* 0x000fe200078e33ff */
[----:B-1----:R-:W-:Y:S01]  /*0650*/  MUFU.RCP R8, R8 ;  /* 0x0000000800087308 */ /* 0x002fe20000001000 */
[----:B------:R-:W-:-:S03]  /*0660*/  LEA.HI R3, R3, R2, RZ, 0x6 ;  /* 0x0000000203037211 */ /* 0x000fc600078f30ff */
[----:B------:R-:W-:Y:S02]  /*0670*/  IMAD.SHL.U32 R14, R4, 0x8, RZ ;  /* 0x00000008040e7824 */ /* 0x000fe400078e00ff */
[----:B------:R-:W-:Y:S02]  /*0680*/  IMAD.MOV R10, RZ, RZ, -R4 ;  /* 0x000000ffff0a7224 */ /* 0x000fe400078e0a04 */
[----:B------:R-:W-:Y:S01]  /*0690*/  IMAD.MOV.U32 R4, RZ, RZ, R11 ;  /* 0x000000ffff047224 */ /* 0x000fe200078e000b */
[----:B------:R-:W-:Y:S01]  /*06a0*/  LEA.HI.SX32 R3, R3, -R14, 0x1a ;  /* 0x8000000e03037211 */ /* 0x000fe200078fd2ff */
[----:B------:R-:W-:Y:S01]  /*06b0*/  IMAD R16, R6, R10, R9 ;  /* 0x0000000a06107224 */ /* 0x000fe200078e0209 */
[----:B------:R-:W1:Y:S01]  /*06c0*/  LDS R11, [UR10] ;  /* 0x0000000aff0b7984 */ /* 0x000e620008000800 */
[----:B------:R-:W2:Y:S01]  /*06d0*/  I2F.RP R10, R4 ;  /* 0x00000004000a7306 */ /* 0x000ea20000209400 */
[----:B------:R-:W-:Y:S02]  /*06e0*/  VIMNMX R15, PT, PT, R3, 0x8, PT ;  /* 0x00000008030f7848 */ /* 0x000fe40003fe0100 */
[----:B------:R-:W-:-:S02]  /*06f0*/  IABS R6, R16 ;  /* 0x0000001000067213 */ /* 0x000fc40000000000 */
[-C--:B------:R-:W-:Y:S02]  /*0700*/  IABS R12, R15.reuse ;  /* 0x0000000f000c7213 */ /* 0x080fe40000000000 */
[----:B------:R-:W-:Y:S02]  /*0710*/  IABS R9, R15 ;  /* 0x0000000f00097213 */ /* 0x000fe40000000000 */
[----:B------:R-:W3:Y:S08]  /*0720*/  I2F.RP R7, R12 ;  /* 0x0000000c00077306 */ /* 0x000ef00000209400 */
[----:B--2---:R-:W-:Y:S08]  /*0730*/  MUFU.RCP R10, R10 ;  /* 0x0000000a000a7308 */ /* 0x004ff00000001000 */
[----:B---3--:R-:W2:Y:S01]  /*0740*/  MUFU.RCP R7, R7 ;  /* 0x0000000700077308 */ /* 0x008ea20000001000 */
[----:B-1----:R-:W-:Y:S01]  /*0750*/  R2UR UR26, R11 ;  /* 0x000000000b1a72ca */ /* 0x002fe200000e0000 */
[----:B--2---:R-:W-:-:S06]  /*0760*/  VIADD R2, R7, 0xffffffe ;  /* 0x0ffffffe07027836 */ /* 0x004fcc0000000000 */
[----:B------:R1:W2:Y:S02]  /*0770*/  F2I.FTZ.U32.TRUNC.NTZ R3, R2 ;  /* 0x0000000200037305 */ /* 0x0002a4000021f000 */
[----:B-1----:R-:W-:Y:S02]  /*0780*/  IMAD.MOV.U32 R2, RZ, RZ, RZ ;  /* 0x000000ffff027224 */ /* 0x002fe400078e00ff */
[----:B--2---:R-:W-:-:S04]  /*0790*/  IMAD.MOV R7, RZ, RZ, -R3 ;  /* 0x000000ffff077224 */ /* 0x004fc800078e0a03 */
[----:B------:R-:W-:-:S04]  /*07a0*/  IMAD R7, R7, R12, RZ ;  /* 0x0000000c07077224 */ /* 0x000fc800078e02ff */
[----:B------:R-:W-:-:S04]  /*07b0*/  IMAD.HI.U32 R2, R3, R7, R2 ;  /* 0x0000000703027227 */ /* 0x000fc800078e0002 */
[----:B------:R-:W-:Y:S02]  /*07c0*/  IMAD.MOV.U32 R3, RZ, RZ, R6 ;  /* 0x000000ffff037224 */ /* 0x000fe400078e0006 */
[----:B------:R-:W-:Y:S02]  /*07d0*/  IMAD.MOV R6, RZ, RZ, -R9 ;  /* 0x000000ffff067224 */ /* 0x000fe400078e0a09 */
[----:B------:R-:W-:-:S04]  /*07e0*/  IMAD.HI.U32 R2, R2, R3, RZ ;  /* 0x0000000302027227 */ /* 0x000fc800078e00ff */
[----:B------:R-:W-:Y:S02]  /*07f0*/  IMAD R3, R2, R6, R3 ;  /* 0x0000000602037224 */ /* 0x000fe400078e0203 */
[----:B------:R-:W-:Y:S02]  /*0800*/  VIADD R6, R8, 0xffffffe ;  /* 0x0ffffffe08067836 */ /* 0x000fe40000000000 */
[----:B------:R-:W-:Y:S01]  /*0810*/  VIADD R8, R10, 0xffffffe ;  /* 0x0ffffffe0a087836 */ /* 0x000fe20000000000 */
[----:B------:R-:W-:Y:S01]  /*0820*/  BAR.SYNC.DEFER_BLOCKING 0x0 ;  /* 0x0000000000007b1d */ /* 0x000fe20000010000 */
[----:B------:R-:W-:-:S05]  /*0830*/  ISETP.GT.U32.AND P1, PT, R12, R3, PT ;  /* 0x000000030c00720c */ /* 0x000fca0003f24070 */
[----:B------:R1:W2:Y:S08]  /*0840*/  F2I.FTZ.U32.TRUNC.NTZ R7, R6 ;  /* 0x0000000600077305 */ /* 0x0002b0000021f000 */
[----:B------:R-:W-:Y:S01]  /*0850*/  @!P1 IMAD.IADD R3, R3, 0x1, -R12 ;  /* 0x0000000103039824 */ /* 0x000fe200078e0a0c */
[----:B------:R2:W3:Y:S01]  /*0860*/  F2I.FTZ.U32.TRUNC.NTZ R9, R8 ;  /* 0x0000000800097305 */ /* 0x0004e2000021f000 */
[----:B------:R-:W-:Y:S01]  /*0870*/  @!P1 VIADD R2, R2, 0x1 ;  /* 0x0000000102029836 */ /* 0x000fe20000000000 */
[----:B------:R-:W-:Y:S01]  /*0880*/  ISETP.NE.AND P1, PT, R15, RZ, PT ;  /* 0x000000ff0f00720c */ /* 0x000fe20003f25270 */
[----:B-1----:R-:W-:Y:S01]  /*0890*/  IMAD.MOV.U32 R6, RZ, RZ, RZ ;  /* 0x000000ffff067224 */ /* 0x002fe200078e00ff */
[----:B------:R-:W-:-:S02]  /*08a0*/  ISETP.GE.U32.AND P0, PT, R3, R12, PT ;  /* 0x0000000c0300720c */ /* 0x000fc40003f06070 */
[----:B------:R-:W-:Y:S01]  /*08b0*/  LOP3.LUT R3, R16, R15, RZ, 0x3c, !PT ;  /* 0x0000000f10037212 */ /* 0x000fe200078e3cff */
[----:B--2---:R-:W-:-:S03]  /*08c0*/  IMAD.MOV R8, RZ, RZ, -R7 ;  /* 0x000000ffff087224 */ /* 0x004fc600078e0a07 */
[----:B------:R-:W-:Y:S02]  /*08d0*/  ISETP.GE.AND P2, PT, R3, RZ, PT ;  /* 0x000000ff0300720c */ /* 0x000fe40003f46270 */
[--C-:B------:R-:W-:Y:S01]  /*08e0*/  SHF.R.U32.HI R3, RZ, 0x5, R0.reuse ;  /* 0x00000005ff037819 */ /* 0x100fe20000011600 */
[----:B------:R-:W-:Y:S02]  /*08f0*/  IMAD R11, R8, R5, RZ ;  /* 0x00000005080b7224 */ /* 0x000fe400078e02ff */
[--C-:B---3--:R-:W-:Y:S01]  /*0900*/  IMAD.MOV R13, RZ, RZ, -R9.reuse ;  /* 0x000000ffff0d7224 */ /* 0x108fe200078e0a09 */
[----:B------:R-:W-:Y:S01]  /*0910*/  R2UR UR9, R3 ;  /* 0x00000000030972ca */ /* 0x000fe200000e0000 */
[----:B------:R-:W-:Y:S01]  /*0920*/  @P0 VIADD R2, R2, 0x1 ;  /* 0x0000000102020836 */ /* 0x000fe20000000000 */
[----:B------:R-:W-:Y:S01]  /*0930*/  SHF.R.U32.HI R3, RZ, 0x5, R0 ;  /* 0x00000005ff037819 */ /* 0x000fe20000011600 */
[----:B------:R-:W-:Y:S02]  /*0940*/  IMAD R13, R13, R4, RZ ;  /* 0x000000040d0d7224 */ /* 0x000fe400078e02ff */
[----:B------:R-:W-:Y:S01]  /*0950*/  IMAD.MOV.U32 R8, RZ, RZ, RZ ;  /* 0x000000ffff087224 */ /* 0x000fe200078e00ff */
[----:B------:R-:W-:Y:S01]  /*0960*/  SGXT.U32 R3, R3, 0x3 ;  /* 0x000000030303781a */ /* 0x000fe20000000000 */
[----:B------:R-:W-:Y:S01]  /*0970*/  @!P2 IMAD.MOV R2, RZ, RZ, -R2 ;  /* 0x000000ffff02a224 */ /* 0x000fe200078e0a02 */
[----:B------:R-:W-:Y:S01]  /*0980*/  @!P1 LOP3.LUT R2, RZ, R15, RZ, 0x33, !PT ;  /* 0x0000000fff029212 */ /* 0x000fe200078e33ff */
[----:B------:R-:W-:-:S04]  /*0990*/  IMAD.HI.U32 R9, R9, R13, R8 ;  /* 0x0000000d09097227 */ /* 0x000fc800078e0008 */
[----:B------:R-:W-:Y:S01]  /*09a0*/  IMAD.MOV R10, RZ, RZ, -R2 ;  /* 0x000000ffff0a7224 */ /* 0x000fe200078e0a02 */
[----:B------:R-:W-:Y:S01]  /*09b0*/  USHF.L.U32 UR5, UR9, 0x4, URZ ;  /* 0x0000000409057899 */ /* 0x000fe200080006ff */
[----:B------:R-:W-:Y:S02]  /*09c0*/  IMAD.SHL.U32 R2, R2, 0x80, RZ ;  /* 0x0000008002027824 */ /* 0x000fe400078e00ff */
[----:B------:R-:W-:Y:S01]  /*09d0*/  IMAD.HI.U32 R7, R7, R11, R6 ;  /* 0x0000000b07077227 */ /* 0x000fe200078e0006 */
[----:B------:R-:W-:Y:S01]  /*09e0*/  LOP3.LUT R6, R0, 0x3f, RZ, 0xc0, !PT ;  /* 0x0000003f00067812 */ /* 0x000fe200078ec0ff */
[----:B------:R-:W-:Y:S01]  /*09f0*/  ULOP3.LUT UR5, UR5, 0x40, URZ, 0xc0, !UPT ;  /* 0x0000004005057892 */ /* 0x000fe2000f8ec0ff */
[----:B------:R-:W-:Y:S01]  /*0a00*/  LOP3.LUT R8, R2, R3, RZ, 0xfc, !PT ;  /* 0x0000000302087212 */ /* 0x000fe200078efcff */
[----:B------:R-:W-:Y:S02]  /*0a10*/  IMAD R3, R15, R10, R16 ;  /* 0x0000000a0f037224 */ /* 0x000fe400078e0210 */
[----:B------:R-:W-:Y:S01]  /*0a20*/  IMAD.SHL.U32 R10, R0, 0x10, RZ ;  /* 0x00000010000a7824 */ /* 0x000fe200078e00ff */
[----:B------:R-:W-:Y:S01]  /*0a30*/  LOP3.LUT R13, R8, 0x8, RZ, 0xfc, !PT ;  /* 0x00000008080d7812 */ /* 0x000fe200078efcff */
[----:B------:R-:W-:Y:S01]  /*0a40*/  IMAD.IADD R3, R14, 0x1, R3 ;  /* 0x000000010e037824 */ /* 0x000fe200078e0203 */
[----:B------:R-:W-:-:S02]  /*0a50*/  LOP3.LUT R17, R8, 0x10, RZ, 0xfc, !PT ;  /* 0x0000001008117812 */ /* 0x000fc400078efcff */
[----:B------:R-:W-:Y:S01]  /*0a60*/  LOP3.LUT R11, R10, 0x70, RZ, 0xc0, !PT ;  /* 0x000000700a0b7812 */ /* 0x000fe200078ec0ff */
[----:B------:R-:W-:Y:S01]  /*0a70*/  IMAD R3, R3, 0x40, R6 ;  /* 0x0000004003037824 */ /* 0x000fe200078e0206 */
[----:B------:R-:W-:Y:S02]  /*0a80*/  IABS R10, R13 ;  /* 0x0000000d000a7213 */ /* 0x000fe40000000000 */
[----:B------:R-:W-:Y:S01]  /*0a90*/  IABS R12, R8 ;  /* 0x00000008000c7213 */ /* 0x000fe20000000000 */
[----:B------:R-:W-:Y:S01]  /*0aa0*/  IMAD R24, R6, 0x80, R11 ;  /* 0x0000008006187824 */ /* 0x000fe200078e020b */
[----:B------:R-:W-:Y:S01]  /*0ab0*/  IABS R16, R17 ;  /* 0x0000001100107213 */ /* 0x000fe20000000000 */
[----:B------:R-:W-:Y:S01]  /*0ac0*/  IMAD.MOV.U32 R14, RZ, RZ, R10 ;  /* 0x000000ffff0e7224 */ /* 0x000fe200078e000a */
[----:B------:R-:W-:Y:S01]  /*0ad0*/  ISETP.GE.AND P1, PT, R13, RZ, PT ;  /* 0x000000ff0d00720c */ /* 0x000fe20003f26270 */
[----:B------:R-:W-:Y:S01]  /*0ae0*/  IMAD.HI.U32 R10, R9, R12, RZ ;  /* 0x0000000c090a7227 */ /* 0x000fe200078e00ff */
[----:B------:R-:W-:-:S02]  /*0af0*/  LOP3.LUT R28, R8, 0x18, RZ, 0xfc, !PT ;  /* 0x00000018081c7812 */ /* 0x000fc400078efcff */
[----:B------:R-:W-:Y:S01]  /*0b00*/  ISETP.GE.AND P4, PT, R17, RZ, PT ;  /* 0x000000ff1100720c */ /* 0x000fe20003f86270 */
[----:B------:R-:W-:Y:S01]  /*0b10*/  IMAD.HI.U32 R11, R9, R16, RZ ;  /* 0x00000010090b7227 */ /* 0x000fe200078e00ff */
[----:B------:R-:W-:Y:S02]  /*0b20*/  ISETP.GE.AND P2, PT, R3, RZ, PT ;  /* 0x000000ff0300720c */ /* 0x000fe40003f46270 */
[C---:B------:R-:W-:Y:S01]  /*0b30*/  LOP3.LUT R30, R8.reuse, 0x20, RZ, 0xfc, !PT ;  /* 0x00000020081e7812 */ /* 0x040fe200078efcff */
[----:B------:R-:W-:Y:S01]  /*0b40*/  IMAD.MOV R13, RZ, RZ, -R10 ;  /* 0x000000ffff0d7224 */ /* 0x000fe200078e0a0a */
[----:B------:R-:W-:Y:S01]  /*0b50*/  IABS R10, R3 ;  /* 0x00000003000a7213 */ /* 0x000fe20000000000 */
[----:B------:R-:W-:Y:S01]  /*0b60*/  IMAD.MOV R17, RZ, RZ, -R11 ;  /* 0x000000ffff117224 */ /* 0x000fe200078e0a0b */
[C---:B------:R-:W-:Y:S01]  /*0b70*/  LOP3.LUT R32, R8.reuse, 0x28, RZ, 0xfc, !PT ;  /* 0x0000002808207812 */ /* 0x040fe200078efcff */
[----:B------:R-:W-:Y:S01]  /*0b80*/  IMAD.HI.U32 R6, R9, R14, RZ ;  /* 0x0000000e09067227 */ /* 0x000fe200078e00ff */
[----:B------:R-:W-:-:S02]  /*0b90*/  LOP3.LUT R34, R8, 0x30, RZ, 0xfc, !PT ;  /* 0x0000003008227812 */ /* 0x000fc400078efcff */
[----:B------:R-:W-:Y:S01]  /*0ba0*/  IABS R21, R32 ;  /* 0x0000002000157213 */ /* 0x000fe20000000000 */
[C---:B------:R-:W-:Y:S01]  /*0bb0*/  IMAD R11, R4.reuse, R13, R12 ;  /* 0x0000000d040b7224 */ /* 0x040fe200078e020c */
[----:B------:R-:W-:Y:S01]  /*0bc0*/  IABS R12, R28 ;  /* 0x0000001c000c7213 */ /* 0x000fe20000000000 */
[----:B------:R-:W-:Y:S01]  /*0bd0*/  IMAD.MOV R15, RZ, RZ, -R6 ;  /* 0x000000ffff0f7224 */ /* 0x000fe200078e0a06 */
[----:B------:R-:W-:Y:S01]  /*0be0*/  IABS R23, R34 ;  /* 0x0000002200177213 */ /* 0x000fe20000000000 */
[----:B------:R-:W-:Y:S01]  /*0bf0*/  IMAD.HI.U32 R7, R7, R10, RZ ;  /* 0x0000000a07077227 */ /* 0x000fe200078e00ff */
[----:B------:R-:W-:Y:S02]  /*0c00*/  ISETP.GT.U32.AND P6, PT, R4, R11, PT ;  /* 0x0000000b0400720c */ /* 0x000fe40003fc4070 */
[C---:B------:R-:W-:Y:S01]  /*0c10*/  LOP3.LUT R36, R8.reuse, 0x38, RZ, 0xfc, !PT ;  /* 0x0000003808247812 */ /* 0x040fe200078efcff */
[----:B------:R-:W-:Y:S01]  /*0c20*/  IMAD.HI.U32 R6, R9, R12, RZ ;  /* 0x0000000c09067227 */ /* 0x000fe200078e00ff */
[----:B------:R-:W-:-:S02]  /*0c30*/  LOP3.LUT R38, R8, 0x40, RZ, 0xfc, !PT ;  /* 0x0000004008267812 */ /* 0x000fc400078efcff */
[----:B------:R-:W-:Y:S01]  /*0c40*/  IABS R25, R36 ;  /* 0x0000002400197213 */ /* 0x000fe20000000000 */
[----:B------:R-:W-:Y:S01]  /*0c50*/  IMAD R13, R4, R15, R14 ;  /* 0x0000000f040d7224 */ /* 0x000fe200078e020e */
[----:B------:R-:W-:Y:S01]  /*0c60*/  LOP3.LUT R14, R8, 0x78, RZ, 0xfc, !PT ;  /* 0x00000078080e7812 */ /* 0x000fe200078efcff */
[----:B------:R-:W-:Y:S01]  /*0c70*/  IMAD R15, R4, R17, R16 ;  /* 0x00000011040f7224 */ /* 0x000fe200078e0210 */
[----:B------:R-:W-:Y:S01]  /*0c80*/  IABS R16, R30 ;  /* 0x0000001e00107213 */ /* 0x000fe20000000000 */
[----:B------:R-:W-:Y:S01]  /*0c90*/  IMAD.MOV R17, RZ, RZ, -R6 ;  /* 0x000000ffff117224 */ /* 0x000fe200078e0a06 */
[----:B------:R-:W-:Y:S01]  /*0ca0*/  IABS R37, R14 ;  /* 0x0000000e00257213 */ /* 0x000fe20000000000 */
[----:B------:R-:W-:Y:S01]  /*0cb0*/  IMAD.MOV R6, RZ, RZ, -R7 ;  /* 0x000000ffff067224 */ /* 0x000fe200078e0a07 */
[----:B------:R-:W-:Y:S01]  /*0cc0*/  ISETP.GE.AND P3, PT, R14, RZ, PT ;  /* 0x000000ff0e00720c */ /* 0x000fe20003f66270 */
[----:B------:R-:W-:Y:S01]  /*0cd0*/  @!P6 IMAD.IADD R11, R11, 0x1, -R4 ;  /* 0x000000010b0be824 */ /* 0x000fe200078e0a04 */
[----:B------:R-:W-:Y:S01]  /*0ce0*/  IABS R27, R38 ;  /* 0x00000026001b7213 */ /* 0x000fe20000000000 */
[----:B------:R-:W-:Y:S01]  /*0cf0*/  IMAD R6, R5, R6, R10 ;  /* 0x0000000605067224 */ /* 0x000fe200078e020a */
[----:B------:R-:W-:Y:S01]  /*0d00*/  LOP3.LUT R40, R8, 0x48, RZ, 0xfc, !PT ;  /* 0x0000004808287812 */ /* 0x000fe200078efcff */
[----:B------:R-:W-:Y:S01]  /*0d10*/  IMAD.HI.U32 R14, R9, R37, RZ ;  /* 0x00000025090e7227 */ /* 0x000fe200078e00ff */
[----:B------:R-:W-:-:S02]  /*0d20*/  ISETP.GT.U32.AND P6, PT, R4, R11, PT ;  /* 0x0000000b0400720c */ /* 0x000fc40003fc4070 */
[----:B------:R-:W-:Y:S01]  /*0d30*/  ISETP.GT.U32.AND P0, PT, R5, R6, PT ;  /* 0x000000060500720c */ /* 0x000fe20003f04070 */
[----:B------:R-:W-:Y:S01]  /*0d40*/  IMAD.MOV R14, RZ, RZ, -R14 ;  /* 0x000000ffff0e7224 */ /* 0x000fe200078e0a0e */
[----:B------:R-:W-:Y:S01]  /*0d50*/  IABS R29, R40 ;  /* 0x00000028001d7213 */ /* 0x000fe20000000000 */
[----:B------:R-:W-:Y:S01]  /*0d60*/  IMAD R7, R4, R17, R12 ;  /* 0x0000001104077224 */ /* 0x000fe200078e020c */
[----:B------:R-:W-:Y:S01]  /*0d70*/  LOP3.LUT R42, R8, 0x50, RZ, 0xfc, !PT ;  /* 0x00000050082a7812 */ /* 0x000fe200078efcff */
[----:B------:R-:W-:Y:S01]  /*0d80*/  IMAD R37, R4, R14, R37 ;  /* 0x0000000e04257224 */ /* 0x000fe200078e0225 */
[C---:B------:R-:W-:Y:S01]  /*0d90*/  LOP3.LUT R43, R8.reuse, 0x58, RZ, 0xfc, !PT ;  /* 0x00000058082b7812 */ /* 0x040fe200078efcff */
[----:B------:R-:W-:Y:S01]  /*0da0*/  IMAD.HI.U32 R10, R9, R16, RZ ;  /* 0x00000010090a7227 */ /* 0x000fe200078e00ff */
[----:B------:R-:W-:Y:S02]  /*0db0*/  LOP3.LUT R44, R8, 0x60, RZ, 0xfc, !PT ;  /* 0x00000060082c7812 */ /* 0x000fe400078efcff */
[----:B------:R-:W-:Y:S01]  /*0dc0*/  IABS R14, R43 ;  /* 0x0000002b000e7213 */ /* 0x000fe20000000000 */
[----:B------:R-:W-:Y:S01]  /*0dd0*/  @!P6 IMAD.IADD R11, R11, 0x1, -R4 ;  /* 0x000000010b0be824 */ /* 0x000fe200078e0a04 */
[----:B------:R-:W-:Y:S01]  /*0de0*/  ISETP.GT.U32.AND P6, PT, R4, R7, PT ;  /* 0x000000070400720c */ /* 0x000fe20003fc4070 */
[----:B------:R-:W-:Y:S01]  /*0df0*/  @!P0 IMAD.IADD R6, R6, 0x1, -R5 ;  /* 0x0000000106068824 */ /* 0x000fe200078e0a05 */
[----:B------:R-:W-:Y:S01]  /*0e00*/  ISETP.GT.U32.AND P0, PT, R4, R37, PT ;  /* 0x000000250400720c */ /* 0x000fe20003f04070 */
[----:B------:R-:W-:Y:S01]  /*0e10*/  IMAD.MOV R17, RZ, RZ, -R10 ;  /* 0x000000ffff117224 */ /* 0x000fe200078e0a0a */
[----:B------:R-:W-:Y:S01]  /*0e20*/  LOP3.LUT R45, R8, 0x68, RZ, 0xfc, !PT ;  /* 0x00000068082d7812 */ /* 0x000fe200078efcff */
[----:B------:R-:W-:Y:S01]  /*0e30*/  IMAD.HI.U32 R12, R9, R21, RZ ;  /* 0x00000015090c7227 */ /* 0x000fe200078e00ff */
[----:B------:R-:W-:-:S02]  /*0e40*/  ISETP.GT.U32.AND P5, PT, R5, R6, PT ;  /* 0x000000060500720c */ /* 0x000fc40003fa4070 */
[----:B------:R-:W-:Y:S01]  /*0e50*/  LOP3.LUT R26, R8, 0x70, RZ, 0xfc, !PT ;  /* 0x00000070081a7812 */ /* 0x000fe200078efcff */
[----:B------:R-:W-:-:S03]  /*0e60*/  IMAD.HI.U32 R10, R9, R23, RZ ;  /* 0x00000017090a7227 */ /* 0x000fc600078e00ff */
[----:B------:R-:W-:Y:S01]  /*0e70*/  IABS R20, R26 ;  /* 0x0000001a00147213 */ /* 0x000fe20000000000 */
[----:B------:R-:W-:Y:S02]  /*0e80*/  IMAD.MOV R12, RZ, RZ, -R12 ;  /* 0x000000ffff0c7224 */ /* 0x000fe400078e0a0c */
[----:B------:R-:W-:Y:S02]  /*0e90*/  @!P0 IMAD.IADD R37, R37, 0x1, -R4 ;  /* 0x0000000125258824 */ /* 0x000fe400078e0a04 */
[----:B------:R-:W-:Y:S01]  /*0ea0*/  IMAD R17, R4, R17, R16 ;  /* 0x0000001104117224 */ /* 0x000fe200078e0210 */
[----:B------:R-:W-:Y:S01]  /*0eb0*/  IABS R16, R44 ;  /* 0x0000002c00107213 */ /* 0x000fe20000000000 */
[----:B------:R-:W-:Y:S01]  /*0ec0*/  @!P5 IMAD.IADD R6, R6, 0x1, -R5 ;  /* 0x000000010606d824 */ /* 0x000fe200078e0a05 */
[----:B------:R-:W-:Y:S01]  /*0ed0*/  ISETP.GT.U32.AND P0, PT, R4, R37, PT ;  /* 0x000000250400720c */ /* 0x000fe20003f04070 */
[----:B------:R-:W-:Y:S01]  /*0ee0*/  IMAD.MOV R10, RZ, RZ, -R10 ;  /* 0x000000ffff0a7224 */ /* 0x000fe200078e0a0a */
[----:B------:R-:W-:Y:S01]  /*0ef0*/  ISETP.NE.AND P5, PT, R18, RZ, PT ;  /* 0x000000ff1200720c */ /* 0x000fe20003fa5270 */
[----:B------:R-:W-:-:S02]  /*0f00*/  IMAD.MOV.U32 R22, RZ, RZ, R6 ;  /* 0x000000ffff167224 */ /* 0x000fc400078e0006 */
[C---:B------:R-:W-:Y:S02]  /*0f10*/  IMAD R21, R4.reuse, R12, R21 ;  /* 0x0000000c04157224 */ /* 0x040fe400078e0215 */
[----:B------:R-:W-:Y:S01]  /*0f20*/  @!P2 IMAD.MOV R22, RZ, RZ, -R22 ;  /* 0x000000ffff16a224 */ /* 0x000fe200078e0a16 */
[C---:B------:R-:W-:Y:S01]  /*0f30*/  ISETP.GT.U32.AND P2, PT, R4.reuse, R13, PT ;  /* 0x0000000d0400720c */ /* 0x040fe20003f44070 */
[----:B------:R-:W-:Y:S02]  /*0f40*/  IMAD R23, R4, R10, R23 ;  /* 0x0000000a04177224 */ /* 0x000fe400078e0217 */
[----:B------:R-:W-:-:S04]  /*0f50*/  IMAD.HI.U32 R12, R9, R25, RZ ;  /* 0x00000019090c7227 */ /* 0x000fc800078e00ff */
[--C-:B------:R-:W-:Y:S01]  /*0f60*/  @!P0 IMAD.IADD R37, R37, 0x1, -R4.reuse ;  /* 0x0000000125258824 */ /* 0x100fe200078e0a04 */
[C---:B------:R-:W-:Y:S01]  /*0f70*/  ISETP.GT.U32.AND P0, PT, R4.reuse, R15, PT ;  /* 0x0000000f0400720c */ /* 0x040fe20003f04070 */
[----:B------:R-:W-:Y:S01]  /*0f80*/  @!P6 IMAD.IADD R7, R7, 0x1, -R4 ;  /* 0x000000010707e824 */ /* 0x000fe200078e0a04 */
[C---:B------:R-:W-:Y:S01]  /*0f90*/  ISETP.GT.U32.AND P6, PT, R4.reuse, R23, PT ;  /* 0x000000170400720c */ /* 0x040fe20003fc4070 */
[----:B------:R-:W-:Y:S01]  /*0fa0*/  IMAD.MOV R12, RZ, RZ, -R12 ;  /* 0x000000ffff0c7224 */ /* 0x000fe200078e0a0c */
[----:B------:R-:W-:Y:S01]  /*0fb0*/  @!P5 LOP3.LUT R22, RZ, R18, RZ, 0x33, !PT ;  /* 0x00000012ff16d212 */ /* 0x000fe200078e33ff */
[--C-:B------:R-:W-:Y:S01]  /*0fc0*/  @!P2 IMAD.IADD R13, R13, 0x1, -R4.reuse ;  /* 0x000000010d0da824 */ /* 0x100fe200078e0a04 */
[----:B------:R-:W-:Y:S01]  /*0fd0*/  ISETP.GT.U32.AND P2, PT, R4, R17, PT ;  /* 0x000000110400720c */ /* 0x000fe20003f44070 */
[----:B------:R-:W-:Y:S01]  /*0fe0*/  IMAD.HI.U32 R10, R9, R27, RZ ;  /* 0x0000001b090a7227 */ /* 0x000fe200078e00ff */
[----:B------:R-:W-:Y:S02]  /*0ff0*/  ISETP.GE.AND P5, PT, R8, RZ, PT ;  /* 0x000000ff0800720c */ /* 0x000fe40003fa6270 */
[----:B------:R-:W-:Y:S01]  /*1000*/  IABS R18, R45 ;  /* 0x0000002d00127213 */ /* 0x000fe20000000000 */
[C---:B------:R-:W-:Y:S01]  /*1010*/  IMAD R25, R4.reuse, R12, R25 ;  /* 0x0000000c04197224 */ /* 0x040fe200078e0219 */
[----:B------:R-:W-:Y:S01]  /*1020*/  IABS R12, R42 ;  /* 0x0000002a000c7213 */ /* 0x000fe20000000000 */
[----:B------:R-:W-:Y:S01]  /*1030*/  @!P0 IMAD.IADD R15, R15, 0x1, -R4 ;  /* 0x000000010f0f8824 */ /* 0x000fe200078e0a04 */
[----:B------:R-:W-:Y:S01]  /*1040*/  ISETP.GT.U32.AND P0, PT, R4, R21, PT ;  /* 0x000000150400720c */ /* 0x000fe20003f04070 */
[----:B------:R-:W-:-:S02]  /*1050*/  IMAD.MOV R10, RZ, RZ, -R10 ;  /* 0x000000ffff0a7224 */ /* 0x000fc400078e0a0a */
[--C-:B------:R-:W-:Y:S01]  /*1060*/  @!P6 IMAD.IADD R23, R23, 0x1, -R4.reuse ;  /* 0x000000011717e824 */ /* 0x100fe200078e0a04 */
[C---:B------:R-:W-:Y:S01]  /*1070*/  ISETP.GT.U32.AND P6, PT, R4.reuse, R13, PT ;  /* 0x0000000d0400720c */ /* 0x040fe20003fc4070 */
[C---:B------:R-:W-:Y:S02]  /*1080*/  IMAD R27, R4.reuse, R10, R27 ;  /* 0x0000000a041b7224 */ /* 0x040fe400078e021b */
[----:B------:R-:W-:Y:S01]  /*1090*/  @!P2 IMAD.IADD R17, R17, 0x1, -R4 ;  /* 0x000000011111a824 */ /* 0x000fe200078e0a04 */
[----:B------:R-:W-:Y:S01]  /*10a0*/  ISETP.GT.U32.AND P2, PT, R4, R25, PT ;  /* 0x000000190400720c */ /* 0x000fe20003f44070 */
[----:B------:R-:W-:-:S04]  /*10b0*/  IMAD.HI.U32 R5, R9, R29, RZ ;  /* 0x0000001d09057227 */ /* 0x000fc800078e00ff */
[--C-:B------:R-:W-:Y:S01]  /*10c0*/  @!P0 IMAD.IADD R21, R21, 0x1, -R4.reuse ;  /* 0x0000000115158824 */ /* 0x100fe200078e0a04 */
[C---:B------:R-:W-:Y:S01]  /*10d0*/  ISETP.GT.U32.AND P0, PT, R4.reuse, R27, PT ;  /* 0x0000001b0400720c */ /* 0x040fe20003f04070 */
[----:B------:R-:W-:Y:S02]  /*10e0*/  IMAD.MOV R5, RZ, RZ, -R5 ;  /* 0x000000ffff057224 */ /* 0x000fe400078e0a05 */
[--C-:B------:R-:W-:Y:S01]  /*10f0*/  @!P6 IMAD.IADD R13, R13, 0x1, -R4.reuse ;  /* 0x000000010d0de824 */ /* 0x100fe200078e0a04 */
[C---:B------:R-:W-:Y:S01]  /*1100*/  ISETP.GT.U32.AND P6, PT, R4.reuse, R21, PT ;  /* 0x000000150400720c */ /* 0x040fe20003fc4070 */
[C---:B------:R-:W-:Y:S02]  /*1110*/  IMAD R29, R4.reuse, R5, R29 ;  /* 0x00000005041d7224 */ /* 0x040fe400078e021d */
[----:B------:R-:W-:Y:S01]  /*1120*/  @!P2 IMAD.IADD R25, R25, 0x1, -R4 ;  /* 0x000000011919a824 */ /* 0x000fe200078e0a04 */
[----:B------:R-:W-:Y:S01]  /*1130*/  ISETP.GT.U32.AND P2, PT, R4, R15, PT ;  /* 0x0000000f0400720c */ /* 0x000fe20003f44070 */
[----:B------:R-:W-:-:S04]  /*1140*/  IMAD.HI.U32 R5, R9, R12, RZ ;  /* 0x0000000c09057227 */ /* 0x000fc800078e00ff */
[----:B------:R-:W-:Y:S01]  /*1150*/  @!P0 IMAD.IADD R27, R27, 0x1, -R4 ;  /* 0x000000011b1b8824 */ /* 0x000fe200078e0a04 */
[----:B------:R-:W-:Y:S01]  /*1160*/  ISETP.GT.U32.AND P0, PT, R4, R7, PT ;  /* 0x000000070400720c */ /* 0x000fe20003f04070 */
[----:B------:R-:W-:-:S04]  /*1170*/  IMAD.HI.U32 R6, R9, R14, RZ ;  /* 0x0000000e09067227 */ /* 0x000fc800078e00ff */
[----:B------:R-:W-:-:S04]  /*1180*/  IMAD.HI.U32 R8, R9, R16, RZ ;  /* 0x0000001009087227 */ /* 0x000fc800078e00ff */
[----:B------:R-:W-:Y:S02]  /*1190*/  IMAD.MOV R31, RZ, RZ, -R5 ;  /* 0x000000ffff1f7224 */ /* 0x000fe400078e0a05 */
[----:B------:R-:W-:Y:S02]  /*11a0*/  IMAD.MOV R33, RZ, RZ, -R6 ;  /* 0x000000ffff217224 */ /* 0x000fe400078e0a06 */
[----:B------:R-:W-:Y:S02]  /*11b0*/  IMAD.MOV R35, RZ, RZ, -R8 ;  /* 0x000000ffff237224 */ /* 0x000fe400078e0a08 */
[----:B------:R-:W-:-:S04]  /*11c0*/  IMAD.HI.U32 R10, R9, R18, RZ ;  /* 0x00000012090a7227 */ /* 0x000fc800078e00ff */
[----:B------:R-:W-:-:S04]  /*11d0*/  IMAD.HI.U32 R5, R9, R20, RZ ;  /* 0x0000001409057227 */ /* 0x000fc800078e00ff */
[C---:B------:R-:W-:Y:S02]  /*11e0*/  IMAD R9, R4.reuse, R31, R12 ;  /* 0x0000001f04097224 */ /* 0x040fe400078e020c */
[C---:B------:R-:W-:Y:S02]  /*11f0*/  IMAD R31, R4.reuse, R33, R14 ;  /* 0x00000021041f7224 */ /* 0x040fe400078e020e */
[C---:B------:R-:W-:Y:S02]  /*1200*/  IMAD R33, R4.reuse, R35, R16 ;  /* 0x0000002304217224 */ /* 0x040fe400078e0210 */
[--C-:B------:R-:W-:Y:S01]  /*1210*/  @!P2 IMAD.IADD R15, R15, 0x1, -R4.reuse ;  /* 0x000000010f0fa824 */ /* 0x100fe200078e0a04 */
[C---:B------:R-:W-:Y:S01]  /*1220*/  ISETP.GT.U32.AND P2, PT, R4.reuse, R17, PT ;  /* 0x000000110400720c */ /* 0x040fe20003f44070 */
[----:B------:R-:W-:Y:S01]  /*1230*/  @!P5 IMAD.MOV R11, RZ, RZ, -R11 ;  /* 0x000000ffff0bd224 */ /* 0x000fe200078e0a0b */
[C---:B------:R-:W-:Y:S01]  /*1240*/  ISETP.GT.U32.AND P5, PT, R4.reuse, R23, PT ;  /* 0x000000170400720c */ /* 0x040fe20003fa4070 */
[--C-:B------:R-:W-:Y:S01]  /*1250*/  @!P0 IMAD.IADD R7, R7, 0x1, -R4.reuse ;  /* 0x0000000107078824 */ /* 0x100fe200078e0a04 */
[C---:B------:R-:W-:Y:S01]  /*1260*/  ISETP.GT.U32.AND P0, PT, R4.reuse, R9, PT ;  /* 0x000000090400720c */ /* 0x040fe20003f04070 */
[----:B------:R-:W-:Y:S01]  /*1270*/  @!P6 IMAD.IADD R21, R21, 0x1, -R4 ;  /* 0x000000011515e824 */ /* 0x000fe200078e0a04 */
[----:B------:R-:W-:Y:S01]  /*1280*/  ISETP.GT.U32.AND P6, PT, R4, R33, PT ;  /* 0x000000210400720c */ /* 0x000fe20003fc4070 */
[----:B------:R-:W-:-:S02]  /*1290*/  IMAD.MOV.U32 R41, RZ, RZ, R37 ;  /* 0x000000ffff297224 */ /* 0x000fc400078e0025 */
[----:B------:R-:W-:Y:S02]  /*12a0*/  IMAD.MOV R39, RZ, RZ, -R10 ;  /* 0x000000ffff277224 */ /* 0x000fe400078e0a0a */
[----:B------:R-:W-:Y:S01]  /*12b0*/  @!P1 IMAD.MOV R13, RZ, RZ, -R13 ;  /* 0x000000ffff0d9224 */ /* 0x000fe200078e0a0d */
[C---:B------:R-:W-:Y:S01]  /*12c0*/  ISETP.GT.U32.AND P1, PT, R4.reuse, R27, PT ;  /* 0x0000001b0400720c */ /* 0x040fe20003f24070 */
[----:B------:R-:W-:Y:S01]  /*12d0*/  @!P3 IMAD.MOV R41, RZ, RZ, -R41 ;  /* 0x000000ffff29b224 */ /* 0x000fe200078e0a29 */
[C---:B------:R-:W-:Y:S01]  /*12e0*/  ISETP.GT.U32.AND P3, PT, R4.reuse, R25, PT ;  /* 0x000000190400720c */ /* 0x040fe20003f64070 */
[C---:B------:R-:W-:Y:S02]  /*12f0*/  IMAD R35, R4.reuse, R39, R18 ;  /* 0x0000002704237224 */ /* 0x040fe400078e0212 */
[----:B------:R-:W-:Y:S01]  /*1300*/  @!P4 IMAD.MOV R15, RZ, RZ, -R15 ;  /* 0x000000ffff0fc224 */ /* 0x000fe200078e0a0f */
[C---:B------:R-:W-:Y:S01]  /*1310*/  ISETP.GT.U32.AND P4, PT, R4.reuse, R29, PT ;  /* 0x0000001d0400720c */ /* 0x040fe20003f84070 */
[--C-:B------:R-:W-:Y:S01]  /*1320*/  @!P2 IMAD.IADD R17, R17, 0x1, -R4.reuse ;  /* 0x000000011111a824 */ /* 0x100fe200078e0a04 */
[C---:B------:R-:W-:Y:S01]  /*1330*/  ISETP.GT.U32.AND P2, PT, R4.reuse, R31, PT ;  /* 0x0000001f0400720c */ /* 0x040fe20003f44070 */
[--C-:B------:R-:W-:Y:S01]  /*1340*/  @!P5 IMAD.IADD R23, R23, 0x1, -R4.reuse ;  /* 0x000000011717d824 */ /* 0x100fe200078e0a04 */
[----:B------:R-:W-:Y:S01]  /*1350*/  ISETP.GT.U32.AND P5, PT, R4, R35, PT ;  /* 0x000000230400720c */ /* 0x000fe20003fa4070 */
[----:B------:R-:W-:Y:S01]  /*1360*/  IMAD.MOV R5, RZ, RZ, -R5 ;  /* 0x000000ffff057224 */ /* 0x000fe200078e0a05 */
[----:B------:R-:W1:Y:S01]  /*1370*/  LDC R18, c[0x0][0x3a0] ;  /* 0x0000e800ff127b82 */ /* 0x000e620000000800 */
[--C-:B------:R-:W-:Y:S01]  /*1380*/  @!P0 IMAD.IADD R9, R9, 0x1, -R4.reuse ;  /* 0x0000000109098824 */ /* 0x100fe200078e0a04 */
[----:B------:R-:W-:Y:S01]  /*1390*/  ISETP.GE.AND P0, PT, R32, RZ, PT ;  /* 0x000000ff2000720c */ /* 0x000fe20003f06270 */
[----:B------:R-:W-:Y:S01]  /*13a0*/  @!P6 IMAD.IADD R33, R33, 0x1, -R4 ;  /* 0x000000012121e824 */ /* 0x000fe200078e0a04 */
[----:B------:R-:W-:Y:S01]  /*13b0*/  ISETP.GE.AND P6, PT, R36, RZ, PT ;  /* 0x000000ff2400720c */ /* 0x000fe20003fc6270 */
[----:B------:R-:W-:Y:S01]  /*13c0*/  IMAD R37, R4, R5, R20 ;  /* 0x0000000504257224 */ /* 0x000fe200078e0214 */
[----:B------:R-:W-:Y:S01]  /*13d0*/  LOP3.LUT R36, R0, 0xff, RZ, 0xc0, !PT ;  /* 0x000000ff00247812 */ /* 0x000fe200078ec0ff */
[--C-:B------:R-:W-:Y:S01]  /*13e0*/  @!P1 IMAD.IADD R27, R27, 0x1, -R4.reuse ;  /* 0x000000011b1b9824 */ /* 0x100fe200078e0a04 */
[----:B------:R-:W-:Y:S01]  /*13f0*/  ISETP.GE.AND P1, PT, R28, RZ, PT ;  /* 0x000000ff1c00720c */ /* 0x000fe20003f26270 */
[--C-:B------:R-:W-:Y:S01]  /*1400*/  @!P3 IMAD.IADD R25, R25, 0x1, -R4.reuse ;  /* 0x000000011919b824 */ /* 0x100fe200078e0a04 */
[----:B------:R-:W-:Y:S01]  /*1410*/  ISETP.GT.U32.AND P3, PT, R4, R37, PT ;  /* 0x000000250400720c */ /* 0x000fe20003f64070 */
[--C-:B------:R-:W-:Y:S01]  /*1420*/  @!P4 IMAD.IADD R29, R29, 0x1, -R4.reuse ;  /* 0x000000011d1dc824 */ /* 0x100fe200078e0a04 */
[----:B------:R-:W-:Y:S01]  /*1430*/  ISETP.GE.AND P4, PT, R30, RZ, PT ;  /* 0x000000ff1e00720c */ /* 0x000fe20003f86270 */
[--C-:B------:R-:W-:Y:S01]  /*1440*/  @!P2 IMAD.IADD R31, R31, 0x1, -R4.reuse ;  /* 0x000000011f1fa824 */ /* 0x100fe200078e0a04 */
[----:B------:R-:W-:Y:S01]  /*1450*/  ISETP.GE.AND P2, PT, R34, RZ, PT ;  /* 0x000000ff2200720c */ /* 0x000fe20003f46270 */
[--C-:B------:R-:W-:Y:S01]  /*1460*/  @!P5 IMAD.IADD R35, R35, 0x1, -R4.reuse ;  /* 0x000000012323d824 */ /* 0x100fe200078e0a04 */
[----:B------:R-:W-:Y:S01]  /*1470*/  ISETP.GE.AND P5, PT, R38, RZ, PT ;  /* 0x000000ff2600720c */ /* 0x000fe20003fa6270 */
[----:B------:R-:W-:Y:S01]  /*1480*/  @!P0 IMAD.MOV R21, RZ, RZ, -R21 ;  /* 0x000000ffff158224 */ /* 0x000fe200078e0a15 */
[C---:B------:R-:W-:Y:S01]  /*1490*/  ISETP.GT.U32.AND P0, PT, R4.reuse, R31, PT ;  /* 0x0000001f0400720c */ /* 0x040fe20003f04070 */
[----:B------:R-:W-:Y:S01]  /*14a0*/  @!P6 IMAD.MOV R25, RZ, RZ, -R25 ;  /* 0x000000ffff19e224 */ /* 0x000fe200078e0a19 */
[C---:B------:R-:W-:Y:S01]  /*14b0*/  ISETP.GT.U32.AND P6, PT, R4.reuse, R35, PT ;  /* 0x000000230400720c */ /* 0x040fe20003fc4070 */
[----:B------:R-:W-:Y:S01]  /*14c0*/  @!P1 IMAD.MOV R7, RZ, RZ, -R7 ;  /* 0x000000ffff079224 */ /* 0x000fe200078e0a07 */
[C---:B------:R-:W-:Y:S01]  /*14d0*/  ISETP.GT.U32.AND P1, PT, R4.reuse, R29, PT ;  /* 0x0000001d0400720c */ /* 0x040fe20003f24070 */
[--C-:B------:R-:W-:Y:S01]  /*14e0*/  @!P3 IMAD.IADD R37, R37, 0x1, -R4.reuse ;  /* 0x000000012525b824 */ /* 0x100fe200078e0a04 */
[----:B------:R-:W-:Y:S01]  /*14f0*/  ISETP.GT.U32.AND P3, PT, R4, R9, PT ;  /* 0x000000090400720c */ /* 0x000fe20003f64070 */
[----:B------:R-:W-:Y:S01]  /*1500*/  IMAD.MOV.U32 R5, RZ, RZ, R17 ;  /* 0x000000ffff057224 */ /* 0x000fe200078e0011 */
[----:B------:R-:W-:Y:S01]  /*1510*/  LOP3.LUT R17, R0, 0x1f, RZ, 0xc0, !PT ;  /* 0x0000001f00117812 */ /* 0x000fe200078ec0ff */
[----:B------:R-:W-:Y:S01]  /*1520*/  @!P2 IMAD.MOV R23, RZ, RZ, -R23 ;  /* 0x000000ffff17a224 */ /* 0x000fe200078e0a17 */
[C---:B------:R-:W-:Y:S01]  /*1530*/  ISETP.GT.U32.AND P2, PT, R4.reuse, R33, PT ;  /* 0x000000210400720c */ /* 0x040fe20003f44070 */
[----:B------:R-:W-:Y:S01]  /*1540*/  @!P4 IMAD.MOV R5, RZ, RZ, -R5 ;  /* 0x000000ffff05c224 */ /* 0x000fe200078e0a05 */
[----:B------:R-:W-:Y:S01]  /*1550*/  ISETP.GT.U32.AND P4, PT, R4, R37, PT ;  /* 0x000000250400720c */ /* 0x000fe20003f84070 */
[--C-:B------:R-:W-:Y:S01]  /*1560*/  @!P0 IMAD.IADD R31, R31, 0x1, -R4.reuse ;  /* 0x000000011f1f8824 */ /* 0x100fe200078e0a04 */
[----:B------:R-:W-:Y:S01]  /*1570*/  ISETP.GE.AND P0, PT, R44, RZ, PT ;  /* 0x000000ff2c00720c */ /* 0x000fe20003f06270 */
[--C-:B------:R-:W-:Y:S01]  /*1580*/  @!P6 IMAD.IADD R35, R35, 0x1, -R4.reuse ;  /* 0x000000012323e824 */ /* 0x100fe200078e0a04 */
[----:B------:R-:W-:Y:S01]  /*1590*/  ISETP.GE.AND P6, PT, R26, RZ, PT ;  /* 0x000000ff1a00720c */ /* 0x000fe20003fc6270 */
[--C-:B------:R-:W-:Y:S01]  /*15a0*/  @!P1 IMAD.IADD R29, R29, 0x1, -R4.reuse ;  /* 0x000000011d1d9824 */ /* 0x100fe200078e0a04 */
[----:B------:R-:W-:Y:S01]  /*15b0*/  ISETP.GE.AND P1, PT, R42, RZ, PT ;  /* 0x000000ff2a00720c */ /* 0x000fe20003f26270 */
[----:B----4-:R-:W-:Y:S01]  /*15c0*/  IMAD R20, R22, UR4, RZ ;  /* 0x0000000416147c24 */ /* 0x010fe2000f8e02ff */
[----:B------:R-:W-:Y:S01]  /*15d0*/  USHF.L.U32 UR4, UR9, 0x15, URZ ;  /* 0x0000001509047899 */ /* 0x000fe200080006ff */
[----:B------:R-:W-:Y:S01]  /*15e0*/  @!P5 IMAD.MOV R27, RZ, RZ, -R27 ;  /* 0x000000ffff1bd224 */ /* 0x000fe200078e0a1b */
[----:B------:R-:W-:Y:S01]  /*15f0*/  ISETP.GE.AND P5, PT, R40, RZ, PT ;  /* 0x000000ff2800720c */ /* 0x000fe20003fa6270 */
[--C-:B------:R-:W-:Y:S01]  /*1600*/  @!P2 IMAD.IADD R33, R33, 0x1, -R4.reuse ;  /* 0x000000012121a824 */ /* 0x100fe200078e0a04 */
[----:B------:R-:W-:Y:S01]  /*1610*/  ISETP.GE.AND P2, PT, R45, RZ, PT ;  /* 0x000000ff2d00720c */ /* 0x000fe20003f46270 */
[--C-:B------:R-:W-:Y:S01]  /*1620*/  @!P4 IMAD.IADD R37, R37, 0x1, -R4.reuse ;  /* 0x000000012525c824 */ /* 0x100fe200078e0a04 */
[----:B------:R-:W-:Y:S01]  /*1630*/  ISETP.NE.AND P4, PT, R19, RZ, PT ;  /* 0x000000ff1300720c */ /* 0x000fe20003f85270 */
[----:B------:R-:W-:Y:S01]  /*1640*/  @!P3 IMAD.IADD R9, R9, 0x1, -R4 ;  /* 0x000000010909b824 */ /* 0x000fe200078e0a04 */
[----:B------:R-:W-:Y:S01]  /*1650*/  ISETP.GE.AND P3, PT, R43, RZ, PT ;  /* 0x000000ff2b00720c */ /* 0x000fe20003f66270 */
[----:B------:R-:W-:Y:S01]  /*1660*/  IMAD R19, R17, UR19, RZ ;  /* 0x0000001311137c24 */ /* 0x000fe2000f8e02ff */
[----:B------:R-:W-:Y:S01]  /*1670*/  SEL R14, R50, R21, !P4 ;  /* 0x00000015320e7207 */ /* 0x000fe20006000000 */
[----:B------:R-:W-:Y:S01]  /*1680*/  @!P0 IMAD.MOV R33, RZ, RZ, -R33 ;  /* 0x000000ffff218224 */ /* 0x000fe200078e0a21 */
[----:B------:R-:W-:Y:S01]  /*1690*/  LEA R90, P0, R20, UR12, 0x2 ;  /* 0x0000000c145a7c11 */ /* 0x000fe2000f8010ff */
[----:B------:R-:W-:Y:S01]  /*16a0*/  @!P6 IMAD.MOV R37, RZ, RZ, -R37 ;  /* 0x000000ffff25e224 */ /* 0x000fe200078e0a25 */
[----:B------:R-:W-:Y:S01]  /*16b0*/  SHF.R.U32.HI R4, RZ, 0x6, R0 ;  /* 0x00000006ff047819 */ /* 0x000fe20000011600 */
[----:B-1----:R-:W-:Y:S01]  /*16c0*/  VIADD R21, R18, 0x1f ;  /* 0x0000001f12157836 */ /* 0x002fe20000000000 */
[----:B------:R-:W-:Y:S01]  /*16d0*/  LEA.HI.X.SX32 R44, R20, UR13, 0x2, P0 ;  /* 0x0000000d142c7c11 */ /* 0x000fe200080f16ff */
[----:B------:R-:W-:Y:S01]  /*16e0*/  @!P1 IMAD.MOV R9, RZ, RZ, -R9 ;  /* 0x000000ffff099224 */ /* 0x000fe200078e0a09 */
[----:B------:R-:W-:Y:S01]  /*16f0*/  SEL R49, R50, R37, !P4 ;  /* 0x0000002532317207 */ /* 0x000fe20006000000 */
[----:B------:R-:W-:Y:S01]  /*1700*/  @!P5 IMAD.MOV R29, RZ, RZ, -R29 ;  /* 0x000000ffff1dd224 */ /* 0x000fe200078e0a1d */
[----:B------:R-:W-:Y:S01]  /*1710*/  LEA R55, P1, R19, UR14, 0x2 ;  /* 0x0000000e13377c11 */ /* 0x000fe2000f8210ff */
[----:B------:R-:W-:Y:S01]  /*1720*/  @!P3 IMAD.MOV R31, RZ, RZ, -R31 ;  /* 0x000000ffff1fb224 */ /* 0x000fe200078e0a1f */
[----:B------:R-:W-:Y:S01]  /*1730*/  SGXT.U32 R37, R4, 0x2 ;  /* 0x000000020425781a */ /* 0x000fe20000000000 */
[----:B------:R-:W-:Y:S01]  /*1740*/  @!P2 IMAD.MOV R35, RZ, RZ, -R35 ;  /* 0x000000ffff23a224 */ /* 0x000fe200078e0a23 */
[----:B------:R-:W-:Y:S01]  /*1750*/  ISETP.GT.AND P0, PT, R21, 0x1f, PT ;  /* 0x0000001f1500780c */ /* 0x000fe20003f04270 */
[----:B------:R-:W-:Y:S01]  /*1760*/  IMAD.SHL.U32 R22, R36, 0x4, RZ ;  /* 0x0000000424167824 */ /* 0x000fe200078e00ff */
[----:B------:R-:W-:Y:S01]  /*1770*/  LEA.HI.X.SX32 R51, R19, UR15, 0x2, P1 ;  /* 0x0000000f13337c11 */ /* 0x000fe200088f16ff */
[----:B------:R-:W-:Y:S01]  /*1780*/  ULOP3.LUT UR4, UR4, 0x600000, URZ, 0xc0, !UPT ;  /* 0x0060000004047892 */ /* 0x000fe2000f8ec0ff */
[----:B------:R-:W-:-:S02]  /*1790*/  ISETP.GE.AND P1, PT, R37, R18, PT ;  /* 0x000000122500720c */ /* 0x000fc40003f26270 */
[----:B------:R-:W-:Y:S02]  /*17a0*/  SEL R40, RZ, 0x4, !P0 ;  /* 0x00000004ff287807 */ /* 0x000fe40004000000 */
[C---:B------:R-:W-:Y:S02]  /*17b0*/  SEL R39, R50.reuse, R27, !P4 ;  /* 0x0000001b32277207 */ /* 0x040fe40006000000 */
[----:B------:R-:W-:Y:S02]  /*17c0*/  LOP3.LUT R27, R37, 0xc, RZ, 0xfc, !PT ;  /* 0x0000000c251b7812 */ /* 0x000fe400078efcff */
[C---:B------:R-:W-:Y:S02]  /*17d0*/  SEL R104, R50.reuse, R13, !P4 ;  /* 0x0000000d32687207 */ /* 0x040fe40006000000 */
[----:B------:R-:W-:Y:S02]  /*17e0*/  SEL R13, R50, R23, !P4 ;  /* 0x00000017320d7207 */ /* 0x000fe40006000000 */
[----:B------:R-:W-:-:S02]  /*17f0*/  SEL R4, R40, RZ, !P1 ;  /* 0x000000ff28047207 */ /* 0x000fc40004800000 */
[C---:B------:R-:W-:Y:S02]  /*1800*/  SEL R12, R50.reuse, R25, !P4 ;  /* 0x00000019320c7207 */ /* 0x040fe40006000000 */
[C---:B------:R-:W-:Y:S02]  /*1810*/  LOP3.LUT R23, R37.reuse, 0x4, RZ, 0xfc, !PT ;  /* 0x0000000425177812 */ /* 0x040fe400078efcff */
[----:B------:R-:W-:Y:S02]  /*1820*/  LOP3.LUT R25, R37, 0x8, RZ, 0xfc, !PT ;  /* 0x0000000825197812 */ /* 0x000fe400078efcff */
[----:B------:R-:W-:Y:S02]  /*1830*/  ISETP.GE.AND P3, PT, R27, R18, PT ;  /* 0x000000121b00720c */ /* 0x000fe40003f66270 */
[----:B------:R-:W-:Y:S01]  /*1840*/  SEL R38, R50, R29, !P4 ;  /* 0x0000001d32267207 */ /* 0x000fe20006000000 */
[----:B------:R-:W-:Y:S01]  /*1850*/  IMAD R29, R37, UR18, RZ ;  /* 0x00000012251d7c24 */ /* 0x000fe2000f8e02ff */
[----:B------:R-:W-:-:S02]  /*1860*/  ISETP.NE.U32.AND P1, PT, R4, RZ, PT ;  /* 0x000000ff0400720c */ /* 0x000fc40003f25070 */
[----:B------:R-:W-:Y:S02]  /*1870*/  SEL R16, R50, R7, !P4 ;  /* 0x0000000732107207 */ /* 0x000fe40006000000 */
[-C--:B------:R-:W-:Y:S02]  /*1880*/  ISETP.GE.AND P0, PT, R23, R18.reuse, PT ;  /* 0x000000121700720c */ /* 0x080fe40003f06270 */
[----:B------:R-:W-:Y:S02]  /*1890*/  LOP3.LUT R4, R0, 0xe0, RZ, 0xc0, !PT ;  /* 0x000000e000047812 */ /* 0x000fe400078ec0ff */
[----:B------:R-:W-:Y:S02]  /*18a0*/  SEL R45, R50, R33, !P4 ;  /* 0x00000021322d7207 */ /* 0x000fe40006000000 */
[----:B------:R-:W-:Y:S02]  /*18b0*/  ISETP.GE.AND P2, PT, R25, R18, PT ;  /* 0x000000121900720c */ /* 0x000fe40003f46270 */
[----:B------:R-:W-:-:S02]  /*18c0*/  SEL R7, R40, RZ, !P3 ;  /* 0x000000ff28077207 */ /* 0x000fc40005800000 */
[C---:B------:R-:W-:Y:S02]  /*18d0*/  SEL R112, R50.reuse, R15, !P4 ;  /* 0x0000000f32707207 */ /* 0x040fe40006000000 */
[----:B------:R-:W-:Y:S02]  /*18e0*/  LOP3.LUT R33, R37, 0x10, RZ, 0xfc, !PT ;  /* 0x0000001025217812 */ /* 0x000fe400078efcff */
[C---:B------:R-:W-:Y:S02]  /*18f0*/  SEL R102, R50.reuse, R11, !P4 ;  /* 0x0000000b32667207 */ /* 0x040fe40006000000 */
[C---:B------:R-:W-:Y:S02]  /*1900*/  SEL R15, R50.reuse, R5, !P4 ;  /* 0x00000005320f7207 */ /* 0x040fe40006000000 */
[C---:B------:R-:W-:Y:S02]  /*1910*/  SEL R43, R50.reuse, R9, !P4 ;  /* 0x00000009322b7207 */ /* 0x040fe40006000000 */
[----:B------:R-:W-:Y:S01]  /*1920*/  SEL R42, R50, R31, !P4 ;  /* 0x0000001f322a7207 */ /* 0x000fe20006000000 */
[----:B------:R-:W-:Y:S01]  /*1930*/  IMAD R31, R48, 0x4, R29 ;  /* 0x00000004301f7824 */ /* 0x000fe200078e021d */
[----:B------:R-:W-:-:S02]  /*1940*/  SEL R46, R50, R35, !P4 ;  /* 0x00000023322e7207 */ /* 0x000fc40006000000 */
[----:B------:R-:W-:Y:S02]  /*1950*/  SEL R50, R50, R41, !P4 ;  /* 0x0000002932327207 */ /* 0x000fe40006000000 */
[C---:B------:R-:W-:Y:S02]  /*1960*/  SEL R5, R40.reuse, RZ, !P0 ;  /* 0x000000ff28057207 */ /* 0x040fe40004000000 */
[----:B------:R-:W-:Y:S02]  /*1970*/  SHF.R.U32.HI R9, RZ, 0x1, R4 ;  /* 0x00000001ff097819 */ /* 0x000fe40000011604 */
[----:B------:R-:W-:Y:S02]  /*1980*/  SEL R6, R40, RZ, !P2 ;  /* 0x000000ff28067207 */ /* 0x000fe40005000000 */
[----:B------:R-:W-:Y:S02]  /*1990*/  ISETP.NE.U32.AND P3, PT, R7, RZ, PT ;  /* 0x000000ff0700720c */ /* 0x000fe40003f65070 */
[----:B------:R-:W-:-:S02]  /*19a0*/  LEA R4, P4, R29, R90, 0x2 ;  /* 0x0000005a1d047211 */ /* 0x000fc400078810ff */
[----:B------:R-:W-:Y:S02]  /*19b0*/  LOP3.LUT R7, R0, 0xc0, RZ, 0xc0, !PT ;  /* 0x000000c000077812 */ /* 0x000fe400078ec0ff */
[----:B------:R-:W-:Y:S02]  /*19c0*/  ISETP.GE.AND P6, PT, R33, R18, PT ;  /* 0x000000122100720c */ /* 0x000fe40003fc6270 */
[----:B------:R-:W-:Y:S02]  /*19d0*/  ISETP.NE.U32.AND P5, PT, R5, RZ, PT ;  /* 0x000000ff0500720c */ /* 0x000fe40003fa5070 */
[----:B------:R-:W-:Y:S02]  /*19e0*/  ISETP.NE.U32.AND P2, PT, R6, RZ, PT ;  /* 0x000000ff0600720c */ /* 0x000fe40003f45070 */
[----:B------:R-:W-:Y:S02]  /*19f0*/  LEA.HI.X.SX32 R5, R29, R44, 0x2, P4 ;  /* 0x0000002c1d057211 */ /* 0x000fe400020f16ff */
[----:B------:R-:W-:-:S02]  /*1a00*/  LOP3.LUT R22, R22, R9, RZ, 0x3c, !PT ;  /* 0x0000000916167212 */ /* 0x000fc400078e3cff */
[----:B------:R-:W-:Y:S02]  /*1a10*/  ISETP.NE.U32.AND P0, PT, R36, RZ, PT ;  /* 0x000000ff2400720c */ /* 0x000fe40003f05070 */
[----:B------:R-:W-:Y:S02]  /*1a20*/  LEA R6, P4, R31, R90, 0x2 ;  /* 0x0000005a1f067211 */ /* 0x000fe400078810ff */
[----:B------:R-:W-:Y:S02]  /*1a30*/  LEA.HI R24, R7, R24, RZ, 0x1c ;  /* 0x0000001807187211 */ /* 0x000fe400078fe0ff */
[----:B------:R-:W-:Y:S01]  /*1a40*/  SEL R9, R40, RZ, !P6 ;  /* 0x000000ff28097207 */ /* 0x000fe20007000000 */
[----:B------:R-:W-:Y:S08]  /*1a50*/  BRA.U UP0, `(.L_x_5) ;  /* 0x0000000100187547 */ /* 0x000ff0000b800000 */
[----:B------:R-:W-:Y:S01]  /*1a60*/  ELECT P6, URZ, PT ;  /* 0x0000000000ff782f */ /* 0x000fe200038c0000 */
[----:B------:R-:W-:Y:S01]  /*1a70*/  IMAD.MOV.U32 R8, RZ, RZ, 0x1 ;  /* 0x00000001ff087424 */ /* 0x000fe200078e00ff */
[----:B------:R-:W-:Y:S01]  /*1a80*/  UMOV UR7, 0x40 ;  /* 0x0000004000077882 */ /* 0x000fe20000000000 */
[----:B------:R-:W-:Y:S01]  /*1a90*/  UVIRTCOUNT.DEALLOC.SMPOOL 0x80 ;  /* 0x000000800000784c */ /* 0x000fe20000000000 */
[----:B------:R-:W-:-:S09]  /*1aa0*/  ULEA UR7, UR6, UR7, 0x18 ;  /* 0x0000000706077291 */ /* 0x000fd2000f8ec0ff */
[----:B------:R1:W-:Y:S03]  /*1ab0*/  @P6 STS.U8 [UR7], R8 ;  /* 0x00000008ff006988 */ /* 0x0003e60008000007 */
.L_x_5:
[----:B------:R-:W-:Y:S01]  /*1ac0*/  UIADD3 UR11, UPT, UPT, UR5, UR4, UR26 ;  /* 0x00000004050b7290 */ /* 0x000fe2000fffe01a */
[C---:B------:R-:W-:Y:S01]  /*1ad0*/  LOP3.LUT R26, R24.reuse, 0x10, RZ, 0x3c, !PT ;  /* 0x00000010181a7812 */ /* 0x040fe200078e3cff */
[----:B------:R-:W-:Y:S01]  /*1ae0*/  VOTEU.ALL UP1, P0 ;  /* 0x0000000000ff7886 */ /* 0x000fe20000020000 */
[----:B------:R-:W-:Y:S02]  /*1af0*/  UIADD3 UR16, UPT, UPT, UR10, 0x12000, URZ ;  /* 0x000120000a107890 */ /* 0x000fe4000fffe0ff */
[----:B------:R-:W-:Y:S01]  /*1b00*/  VIADD R28, R24, UR10 ;  /* 0x0000000a181c7c36 */ /* 0x000fe20008000000 */
[----:B------:R-:W-:Y:S01]  /*1b10*/  VOTEU.ALL UP2, P0 ;  /* 0x0000000000ff7886 */ /* 0x000fe20000040000 */
[----:B------:R-:W-:Y:S01]  /*1b20*/  LEA.HI.X.SX32 R7, R31, R44, 0x2, P4 ;  /* 0x0000002c1f077211 */ /* 0x000fe200020f16ff */
[----:B------:R-:W-:Y:S01]  /*1b30*/  VIADD R30, R26, UR10 ;  /* 0x0000000a1a1e7c36 */ /* 0x000fe20008000000 */
[----:B------:R-:W-:-:S04]  /*1b40*/  @!UP1 UIADD3 UR6, UPT, UPT, -UR8, 0x100000, URZ ;  /* 0x0010000008069890 */ /* 0x000fc8000fffe1ff */
[----:B------:R-:W-:Y:S02]  /*1b50*/  @!UP1 USHF.L.U32 UR7, UR6, 0xb, URZ ;  /* 0x0000000b06079899 */ /* 0x000fe400080006ff */
[----:B------:R-:W-:Y:S01]  /*1b60*/  @!UP1 USHF.L.U32 UR6, UR6, 0x1, URZ ;  /* 0x0000000106069899 */ /* 0x000fe200080006ff */
[----:B------:R-:W-:Y:S01]  /*1b70*/  STTM.16dp32bit_t0_t15.x32 tmem[UR11], RZ ;  /* 0x000000ff000079ed */ /* 0x000fe20008a8000b */
[----:B------:R-:W-:Y:S01]  /*1b80*/  STTM.16dp32bit_t16_t31.x32 tmem[UR11+0x20], RZ ;  /* 0x000020ff000079ed */ /* 0x000fe20008aa000b */
[----:B------:R-:W2:Y:S01]  /*1b90*/  FENCE.VIEW.ASYNC.T ;  /* 0x00000000000073c6 */ /* 0x000ea20000000200 */
[----:B------:R-:W-:-:S04]  /*1ba0*/  @!UP1 UIADD3 UR4, UPT, UPT, -UR8, 0x100000, URZ ;  /* 0x0010000008049890 */ /* 0x000fc8000fffe1ff */
[----:B------:R-:W-:Y:S02]  /*1bb0*/  @!UP1 USHF.L.U32 UR5, UR4, 0xb, URZ ;  /* 0x0000000b04059899 */ /* 0x000fe400080006ff */
[----:B------:R-:W-:Y:S01]  /*1bc0*/  @!UP1 USHF.L.U32 UR4, UR4, 0x1, URZ ;  /* 0x0000000104049899 */ /* 0x000fe200080006ff */
[----:B--2---:R-:W-:Y:S01]  /*1bd0*/  BAR.SYNC.DEFER_BLOCKING 0x0 ;  /* 0x0000000000007b1d */ /* 0x004fe20000010000 */
[C---:B------:R-:W-:Y:S01]  /*1be0*/  LOP3.LUT R35, R37.reuse, 0x14, RZ, 0xfc, !PT ;  /* 0x0000001425237812 */ /* 0x040fe200078efcff */
[----:B------:R-:W-:Y:S01]  /*1bf0*/  IMAD R93, R48, 0x4, R31 ;  /* 0x00000004305d7824 */ /* 0x000fe200078e021f */
[----:B------:R-:W-:Y:S01]  /*1c00*/  LOP3.LUT R101, R37, 0x18, RZ, 0xfc, !PT ;  /* 0x0000001825657812 */ /* 0x000fe200078efcff */
[----:B------:R-:W-:Y:S01]  /*1c10*/  IMAD.U32 R61, RZ, RZ, UR17 ;  /* 0x00000011ff3d7e24 */ /* 0x000fe2000f8e00ff */
[----:B------:R-:W-:Y:S01]  /*1c20*/  LOP3.LUT R32, R24, 0x20, RZ, 0x3c, !PT ;  /* 0x0000002018207812 */ /* 0x000fe200078e3cff */
[----:B------:R-:W-:Y:S01]  /*1c30*/  UMOV UR12, UR16 ;  /* 0x00000010000c7c82 */ /* 0x000fe20008000000 */
[----:B------:R-:W-:Y:S01]  /*1c40*/  VOTEU.ALL UP1, P0 ;  /* 0x0000000000ff7886 */ /* 0x000fe20000020000 */
[----:B------:R-:W-:Y:S01]  /*1c50*/  IMAD.U32 R59, RZ, RZ, UR17 ;  /* 0x00000011ff3b7e24 */ /* 0x000fe2000f8e00ff */
[----:B-1----:R-:W-:Y:S01]  /*1c60*/  LEA R8, P6, R93, R90, 0x2 ;  /* 0x0000005a5d087211 */ /* 0x002fe200078c10ff */
[----:B------:R-:W-:Y:S01]  /*1c70*/  IMAD R105, R48, 0x4, R93 ;  /* 0x0000000430697824 */ /* 0x000fe200078e025d */
[----:B------:R-:W-:Y:S01]  /*1c80*/  LOP3.LUT R103, R37, 0x1c, RZ, 0xfc, !PT ;  /* 0x0000001c25677812 */ /* 0x000fe200078efcff */
[----:B------:R-:W-:Y:S01]  /*1c90*/  IMAD.WIDE R60, R61, 0x4, R4 ;  /* 0x000000043d3c7825 */ /* 0x000fe200078e0204 */
[----:B------:R-:W-:Y:S01]  /*1ca0*/  ISETP.NE.U32.AND P4, PT, R9, RZ, PT ;  /* 0x000000ff0900720c */ /* 0x000fe20003f85070 */
[----:B------:R-:W-:Y:S01]  /*1cb0*/  USHF.L.U32 UR18, UR19, 0x5, URZ ;  /* 0x0000000513127899 */ /* 0x000fe200080006ff */
[----:B------:R-:W-:Y:S01]  /*1cc0*/  LEA.HI.X.SX32 R9, R93, R44, 0x2, P6 ;  /* 0x0000002c5d097211 */ /* 0x000fe200030f16ff */
[----:B------:R-:W-:Y:S01]  /*1cd0*/  IMAD.WIDE R58, R59, 0x4, R6 ;  /* 0x000000043b3a7825 */ /* 0x000fe200078e0206 */
[----:B------:R-:W-:Y:S01]  /*1ce0*/  ISETP.GE.AND P6, PT, R103, R18, PT ;  /* 0x000000126700720c */ /* 0x000fe20003fc6270 */
[----:B------:R-:W-:Y:S01]  /*1cf0*/  USHF.R.S32.HI UR19, URZ, 0x1f, UR17 ;  /* 0x0000001fff137899 */ /* 0x000fe20008011411 */
[----:B------:R-:W-:Y:S01]  /*1d00*/  LOP3.LUT R34, R24, 0x30, RZ, 0x3c, !PT ;  /* 0x0000003018227812 */ /* 0x000fe200078e3cff */
[----:B------:R-:W-:Y:S01]  /*1d10*/  IMAD R107, R48, 0x4, R105 ;  /* 0x00000004306b7824 */ /* 0x000fe200078e0269 */
[----:B------:R-:W-:Y:S01]  /*1d20*/  SEL R11, R40, RZ, !P6 ;  /* 0x000000ff280b7207 */ /* 0x000fe20007000000 */
[----:B------:R-:W-:Y:S01]  /*1d30*/  VIADD R109, R32, UR10 ;  /* 0x0000000a206d7c36 */ /* 0x000fe20008000000 */
[----:B------:R-:W-:Y:S01]  /*1d40*/  LOP3.LUT R92, R24, 0x40, RZ, 0x3c, !PT ;  /* 0x00000040185c7812 */ /* 0x000fe200078e3cff */
[----:B------:R-:W1:Y:S02]  /*1d50*/  FENCE.VIEW.ASYNC.S ;  /* 0x00000000000073c6 */ /* 0x000e640000000000 */
[----:B-1----:R-:W1:Y:S02]  /*1d60*/  @!UP1 SYNCS.EXCH.64 URZ, [UR12], UR6 ;  /* 0x000000060cff95b2 */ /* 0x002e640008000100 */
[----:B-1----:R-:W-:Y:S01]  /*1d70*/  BAR.SYNC.DEFER_BLOCKING 0x0 ;  /* 0x0000000000007b1d */ /* 0x002fe20000010000 */
[----:B------:R-:W-:Y:S01]  /*1d80*/  IMAD R115, R48, 0x4, R107 ;  /* 0x0000000430737824 */ /* 0x000fe200078e026b */
[----:B------:R-:W-:Y:S01]  /*1d90*/  LOP3.LUT R100, R24, 0x50, RZ, 0x3c, !PT ;  /* 0x0000005018647812 */ /* 0x000fe200078e3cff */
[----:B------:R-:W-:Y:S01]  /*1da0*/  VIADD R111, R34, UR10 ;  /* 0x0000000a226f7c36 */ /* 0x000fe20008000000 */
[----:B------:R-:W-:Y:S01]  /*1db0*/  LOP3.LUT R106, R24, 0x60, RZ, 0x3c, !PT ;  /* 0x00000060186a7812 */ /* 0x000fe200078e3cff */
[----:B------:R-:W-:Y:S01]  /*1dc0*/  VIADD R113, R92, UR10 ;  /* 0x0000000a5c717c36 */ /* 0x000fe20008000000 */
[----:B------:R-:W-:Y:S01]  /*1dd0*/  LOP3.LUT R108, R24, 0x70, RZ, 0x3c, !PT ;  /* 0x00000070186c7812 */ /* 0x000fe200078e3cff */
[----:B------:R-:W-:Y:S01]  /*1de0*/  VIADD R117, R100, UR10 ;  /* 0x0000000a64757c36 */ /* 0x000fe20008000000 */
[----:B------:R-:W-:-:S02]  /*1df0*/  USHF.L.U32 UR27, UR17, 0x2, URZ ;  /* 0x00000002111b7899 */ /* 0x000fc400080006ff */
[----:B------:R-:W-:Y:S01]  /*1e00*/  IMAD.U32 R65, RZ, RZ, UR17 ;  /* 0x00000011ff417e24 */ /* 0x000fe2000f8e00ff */
[----:B------:R-:W-:Y:S02]  /*1e10*/  USHF.L.U64.HI UR28, UR17, 0x2, UR19 ;  /* 0x00000002111c7899 */ /* 0x000fe40008010213 */
[----:B------:R-:W-:Y:S01]  /*1e20*/  IMAD.U32 R57, RZ, RZ, UR17 ;  /* 0x00000011ff397e24 */ /* 0x000fe2000f8e00ff */
[----:B------:R-:W-:Y:S01]  /*1e30*/  USHF.R.S32.HI UR20, URZ, 0x1f, UR18 ;  /* 0x0000001fff147899 */ /* 0x000fe20008011412 */
[----:B------:R-:W-:Y:S01]  /*1e40*/  IMAD.U32 R67, RZ, RZ, UR17 ;  /* 0x00000011ff437e24 */ /* 0x000fe2000f8e00ff */
[----:B------:R-:W-:Y:S01]  /*1e50*/  USHF.L.U32 UR29, UR18, 0x2, URZ ;  /* 0x00000002121d7899 */ /* 0x000fe200080006ff */
[----:B------:R-:W-:Y:S01]  /*1e60*/  IMAD R119, R48, 0x4, R115 ;  /* 0x0000000430777824 */ /* 0x000fe200078e0273 */
[----:B------:R-:W-:Y:S01]  /*1e70*/  USHF.L.U64.HI UR30, UR18, 0x2, UR20 ;  /* 0x00000002121e7899 */ /* 0x000fe20008010214 */
[----:B------:R-:W-:Y:S02]  /*1e80*/  VIADD R68, R18, 0xffffffe0 ;  /* 0xffffffe012447836 */ /* 0x000fe40000000000 */
[----:B------:R-:W-:-:S04]  /*1e90*/  IMAD.WIDE R56, R57, 0x4, R8 ;  /* 0x0000000439387825 */ /* 0x000fc800078e0208 */
[----:B------:R-:W-:Y:S01]  /*1ea0*/  IMAD.U32 R71, RZ, RZ, UR17 ;  /* 0x00000011ff477e24 */ /* 0x000fe2000f8e00ff */
[----:B------:R1:W2:Y:S02]  /*1eb0*/  @!UP2 SYNCS.EXCH.64 URZ, [UR10+0x12008], UR4 ;  /* 0x012008040affa5b2 */ /* 0x0002a40008000100 */
[----:B------:R-:W-:Y:S01]  /*1ec0*/  @!PT LDS RZ, [RZ] ;  /* 0x00000000fffff984 */ /* 0x000fe20000000800 */
[----:B------:R-:W-:Y:S01]  /*1ed0*/  @!PT LDS RZ, [RZ] ;  /* 0x00000000fffff984 */ /* 0x000fe20000000800 */
[----:B------:R-:W-:Y:S01]  /*1ee0*/  @!PT LDS RZ, [RZ] ;  /* 0x00000000fffff984 */ /* 0x000fe20000000800 */
[----:B--2---:R2:W-:Y:S01]  /*1ef0*/  LDGSTS.E [R28+0xc000], desc[UR22][R4.64], P1 ;  /* 0x0c000000041c7fae */ /* 0x0045e200089a1016 */
[-C--:B------:R-:W-:Y:S01]  /*1f00*/  ISETP.GE.AND P1, PT, R101, R18.reuse, PT ;  /* 0x000000126500720c */ /* 0x080fe20003f26270 */
[----:B------:R-:W-:Y:S02]  /*1f10*/  IMAD R121, R48, 0x4, R119 ;  /* 0x0000000430797824 */ /* 0x000fe400078e0277 */
[----:B------:R3:W-:Y:S01]  /*1f20*/  LDGSTS.E [R30+0xc000], desc[UR22][R6.64], P5 ;  /* 0x0c000000061e7fae */ /* 0x0007e2000a9a1016 */
[----:B------:R-:W-:Y:S01]  /*1f30*/  ISETP.GE.AND P5, PT, R35, R18, PT ;  /* 0x000000122300720c */ /* 0x000fe20003fa6270 */
[----:B------:R-:W-:Y:S01]  /*1f40*/  VIADD R123, R106, UR10 ;  /* 0x0000000a6a7b7c36 */ /* 0x000fe20008000000 */
[----:B------:R-:W-:Y:S01]  /*1f50*/  SEL R10, R40, RZ, !P1 ;  /* 0x000000ff280a7207 */ /* 0x000fe20004800000 */
[----:B------:R4:W-:Y:S01]  /*1f60*/  LDGSTS.E [R109+0xc000], desc[UR22][R8.64], P2 ;  /* 0x0c000000086d7fae */ /* 0x0009e200091a1016 */
[----:B------:R-:W-:Y:S01]  /*1f70*/  VIADD R110, R108, UR10 ;  /* 0x0000000a6c6e7c36 */ /* 0x000fe20008000000 */
[----:B-1----:R-:W1:Y:S01]  /*1f80*/  LDCU UR4, c[0x0][0x3b0] ;  /* 0x00007600ff0477ac */ /* 0x002e620008000800 */
[----:B--2---:R-:W-:Y:S01]  /*1f90*/  SEL R5, R40, RZ, !P5 ;  /* 0x000000ff28057207 */ /* 0x004fe20006800000 */
[----:B------:R-:W-:Y:S01]  /*1fa0*/  IMAD.U32 R83, RZ, RZ, UR17 ;  /* 0x00000011ff537e24 */ /* 0x000fe2000f8e00ff */
[-C--:B------:R-:W-:Y:S01]  /*1fb0*/  LEA R4, P1, R107, R90.reuse, 0x2 ;  /* 0x0000005a6b047211 */ /* 0x080fe200078210ff */
[----:B------:R-:W-:Y:S01]  /*1fc0*/  VIADD R125, R22, UR10 ;  /* 0x0000000a167d7c36 */ /* 0x000fe20008000000 */
[C---:B---3--:R-:W-:Y:S01]  /*1fd0*/  LEA R6, P5, R105.reuse, R90, 0x2 ;  /* 0x0000005a69067211 */ /* 0x048fe200078a10ff */
[----:B------:R-:W-:Y:S01]  /*1fe0*/  IMAD.U32 R75, RZ, RZ, UR18 ;  /* 0x00000012ff4b7e24 */ /* 0x000fe2000f8e00ff */
[----:B------:R-:W-:Y:S01]  /*1ff0*/  ISETP.NE.U32.AND P6, PT, R10, RZ, PT ;  /* 0x000000ff0a00720c */ /* 0x000fe20003fc5070 */
[----:B------:R-:W-:Y:S01]  /*2000*/  IMAD.U32 R77, RZ, RZ, UR18 ;  /* 0x00000012ff4d7e24 */ /* 0x000fe2000f8e00ff */
[----:B------:R-:W-:Y:S01]  /*2010*/  LEA.HI.X.SX32 R7, R105, R44, 0x2, P5 ;  /* 0x0000002c69077211 */ /* 0x000fe200028f16ff */
[----:B------:R-:W-:Y:S01]  /*2020*/  IMAD.U32 R79, RZ, RZ, UR18 ;  /* 0x00000012ff4f7e24 */ /* 0x000fe2000f8e00ff */
[----:B------:R-:W-:Y:S01]  /*2030*/  ISETP.NE.U32.AND P5, PT, R5, RZ, PT ;  /* 0x000000ff0500720c */ /* 0x000fe20003fa5070 */
[----:B------:R-:W-:Y:S01]  /*2040*/  IMAD.U32 R81, RZ, RZ, UR18 ;  /* 0x00000012ff517e24 */ /* 0x000fe2000f8e00ff */
[----:B------:R-:W-:Y:S01]  /*2050*/  LEA R10, P2, R115, R90, 0x2 ;  /* 0x0000005a730a7211 */ /* 0x000fe200078410ff */
[----:B------:R-:W-:Y:S01]  /*2060*/  LDGSTS.E [R111+0xc000], desc[UR22][R6.64], P3 ;  /* 0x0c000000066f7fae */ /* 0x000fe200099a1016 */
[----:B------:R-:W-:Y:S01]  /*2070*/  LEA.HI.X.SX32 R5, R107, R44, 0x2, P1 ;  /* 0x0000002c6b057211 */ /* 0x000fe200008f16ff */
[----:B------:R-:W-:Y:S01]  /*2080*/  IMAD.WIDE R66, R67, 0x4, R6 ;  /* 0x0000000443427825 */ /* 0x000fe200078e0206 */
[----:B------:R-:W-:-:S02]  /*2090*/  ISETP.NE.U32.AND P1, PT, R11, RZ, PT ;  /* 0x000000ff0b00720c */ /* 0x000fc40003f25070 */
[----:B------:R-:W-:Y:S01]  /*20a0*/  LEA.HI.X.SX32 R11, R115, R44, 0x2, P2 ;  /* 0x0000002c730b7211 */ /* 0x000fe200010f16ff */
[----:B-1----:R-:W-:Y:S01]  /*20b0*/  IMAD R104, R104, UR4, RZ ;  /* 0x0000000468687c24 */ /* 0x002fe2000f8e02ff */
[----:B------:R1:W-:Y:S01]  /*20c0*/  LDGSTS.E [R113+0xc000], desc[UR22][R4.64], P4 ;  /* 0x0c00000004717fae */ /* 0x0003e2000a1a1016 */
[----:B------:R-:W-:Y:S01]  /*20d0*/  IMAD.WIDE R64, R65, 0x4, R4 ;  /* 0x0000000441407825 */ /* 0x000fe200078e0204 */
[----:B------:R-:W-:Y:S02]  /*20e0*/  ISETP.GE.AND P3, PT, R37, R68, PT ;  /* 0x000000442500720c */ /* 0x000fe40003f66270 */
[----:B------:R2:W-:Y:S01]  /*20f0*/  LDGSTS.E [R117+0xc000], desc[UR22][R10.64], P5 ;  /* 0x0c0000000a757fae */ /* 0x0005e2000a9a1016 */
[----:B------:R-:W-:Y:S01]  /*2100*/  IMAD R102, R102, UR4, RZ ;  /* 0x0000000466667c24 */ /* 0x000fe2000f8e02ff */
[----:B------:R-:W-:Y:S01]  /*2110*/  ISETP.GE.AND P4, PT, R17, R18, PT ;  /* 0x000000121100720c */ /* 0x000fe20003f86270 */
[----:B------:R-:W-:-:S03]  /*2120*/  IMAD.WIDE R70, R71, 0x4, R10 ;  /* 0x0000000447467825 */ /* 0x000fc600078e020a */
[-C--:B----4-:R-:W-:Y:S01]  /*2130*/  LEA R8, P2, R102, R55.reuse, 0x2 ;  /* 0x0000003766087211 */ /* 0x090fe200078410ff */
[----:B------:R-:W-:Y:S01]  /*2140*/  IMAD R112, R112, UR4, RZ ;  /* 0x0000000470707c24 */ /* 0x000fe2000f8e02ff */
[----:B-1----:R-:W-:Y:S01]  /*2150*/  LEA R4, P5, R104, R55, 0x2 ;  /* 0x0000003768047211 */ /* 0x002fe200078a10ff */
[----:B------:R-:W-:Y:S01]  /*2160*/  IMAD R16, R16, UR4, RZ ;  /* 0x0000000410107c24 */ /* 0x000fe2000f8e02ff */
[-C--:B------:R-:W-:Y:S01]  /*2170*/  LEA.HI.X.SX32 R9, R102, R51.reuse, 0x2, P2 ;  /* 0x0000003366097211 */ /* 0x080fe200010f16ff */
[----:B------:R-:W-:Y:S01]  /*2180*/  IMAD R15, R15, UR4, RZ ;  /* 0x000000040f0f7c24 */ /* 0x000fe2000f8e02ff */
[----:B------:R-:W-:Y:S01]  /*2190*/  LEA.HI.X.SX32 R5, R104, R51, 0x2, P5 ;  /* 0x0000003368057211 */ /* 0x000fe200028f16ff */
[----:B------:R-:W-:Y:S01]  /*21a0*/  IMAD R14, R14, UR4, RZ ;  /* 0x000000040e0e7c24 */ /* 0x000fe2000f8e02ff */
[----:B------:R-:W-:Y:S01]  /*21b0*/  LEA R6, P5, R119, R90, 0x2 ;  /* 0x0000005a77067211 */ /* 0x000fe200078a10ff */
[----:B------:R-:W-:Y:S01]  /*21c0*/  IMAD.WIDE R74, R75, 0x4, R8 ;  /* 0x000000044b4a7825 */ /* 0x000fe200078e0208 */
[----:B------:R-:W-:-:S02]  /*21d0*/  ISETP.GT.AND P2, PT, R21, 0x3f, PT ;  /* 0x0000003f1500780c */ /* 0x000fc40003f44270 */
[----:B------:R-:W-:Y:S01]  /*21e0*/  LEA.HI.X.SX32 R7, R119, R44, 0x2, P5 ;  /* 0x0000002c77077211 */ /* 0x000fe200028f16ff */
[----:B------:R-:W-:Y:S01]  /*21f0*/  IMAD.WIDE R76, R77, 0x4, R4 ;  /* 0x000000044d4c7825 */ /* 0x000fe200078e0204 */
[----:B--2---:R-:W-:Y:S02]  /*2200*/  SEL R10, RZ, 0x4, P3 ;  /* 0x00000004ff0a7807 */ /* 0x004fe40001800000 */
[----:B------:R-:W-:Y:S01]  /*2210*/  LEA R90, P5, R121, R90, 0x2 ;  /* 0x0000005a795a7211 */ /* 0x000fe200078a10ff */
[----:B------:R1:W-:Y:S01]  /*2220*/  LDGSTS.E [R123+0xc000], desc[UR22][R6.64], P6 ;  /* 0x0c000000067b7fae */ /* 0x0003e2000b1a1016 */
[----:B------:R-:W-:Y:S01]  /*2230*/  SEL R40, R40, RZ, !P4 ;  /* 0x000000ff28287207 */ /* 0x000fe20006000000 */
[----:B------:R-:W-:Y:S01]  /*2240*/  IMAD.WIDE R82, R83, 0x4, R6 ;  /* 0x0000000453527825 */ /* 0x000fe200078e0206 */
[----:B------:R-:W-:Y:S02]  /*2250*/  ISETP.GE.AND P4, PT, R23, R68, PT ;  /* 0x000000441700720c */ /* 0x000fe40003f86270 */
[----:B------:R-:W-:Y:S01]  /*2260*/  SEL R10, R10, RZ, P2 ;  /* 0x000000ff0a0a7207 */ /* 0x000fe20001000000 */
[----:B------:R-:W-:Y:S01]  /*2270*/  IMAD R13, R13, UR4, RZ ;  /* 0x000000040d0d7c24 */ /* 0x000fe2000f8e02ff */
[----:B------:R-:W-:Y:S01]  /*2280*/  LEA.HI.X.SX32 R91, R121, R44, 0x2, P5 ;  /* 0x0000002c795b7211 */ /* 0x000fe200028f16ff */
[----:B------:R-:W-:Y:S01]  /*2290*/  IMAD R12, R12, UR4, RZ ;  /* 0x000000040c0c7c24 */ /* 0x000fe2000f8e02ff */
[----:B------:R-:W-:Y:S01]  /*22a0*/  ISETP.GE.AND P5, PT, R25, R68, PT ;  /* 0x000000441900720c */ /* 0x000fe20003fa6270 */
[----:B------:R-:W-:Y:S01]  /*22b0*/  IMAD.U32 R99, RZ, RZ, UR18 ;  /* 0x00000012ff637e24 */ /* 0x000fe2000f8e00ff */
[----:B------:R-:W-:Y:S01]  /*22c0*/  SEL R11, RZ, 0x4, P4 ;  /* 0x00000004ff0b7807 */ /* 0x000fe20002000000 */
[----:B------:R-:W-:Y:S01]  /*22d0*/  LDGSTS.E [R110+0xc000], desc[UR22][R90.64], P1 ;  /* 0x0c0000005a6e7fae */ /* 0x000fe200089a1016 */
[----:B------:R-:W-:Y:S01]  /*22e0*/  ISETP.NE.U32.AND P4, PT, R10, RZ, PT ;  /* 0x000000ff0a00720c */ /* 0x000fe20003f85070 */
[----:B------:R-:W-:Y:S01]  /*22f0*/  IMAD.U32 R97, RZ, RZ, UR18 ;  /* 0x00000012ff617e24 */ /* 0x000fe2000f8e00ff */
[----:B------:R-:W-:Y:S01]  /*2300*/  SEL R10, RZ, 0x4, P5 ;  /* 0x00000004ff0a7807 */ /* 0x000fe20002800000 */
[----:B------:R-:W0:Y:S01]  /*2310*/  LDGDEPBAR ;  /* 0x00000000000079af */ /* 0x000e220000000000 */
[----:B------:R-:W-:Y:S01]  /*2320*/  ISETP.NE.U32.AND P3, PT, R40, RZ, PT ;  /* 0x000000ff2800720c */ /* 0x000fe20003f65070 */
[----:B------:R-:W-:Y:S01]  /*2330*/  IMAD.U32 R85, RZ, RZ, UR18 ;  /* 0x00000012ff557e24 */ /* 0x000fe2000f8e00ff */
[----:B------:R-:W-:Y:S01]  /*2340*/  SEL R10, R10, RZ, P2 ;  /* 0x000000ff0a0a7207 */ /* 0x000fe20001000000 */
[----:B------:R-:W-:Y:S01]  /*2350*/  IMAD.U32 R95, RZ, RZ, UR18 ;  /* 0x00000012ff5f7e24 */ /* 0x000fe2000f8e00ff */
[----:B------:R-:W-:Y:S01]  /*2360*/  SEL R11, R11, RZ, P2 ;  /* 0x000000ff0b0b7207 */ /* 0x000fe20001000000 */
[----:B------:R-:W-:Y:S01]  /*2370*/  IMAD.U32 R87, RZ, RZ, UR18 ;  /* 0x00000012ff577e24 */ /* 0x000fe2000f8e00ff */
[----:B------:R-:W-:Y:S01]  /*2380*/  ISETP.NE.U32.AND P6, PT, R10, RZ, PT ;  /* 0x000000ff0a00720c */ /* 0x000fe20003fc5070 */
[----:B------:R-:W-:Y:S01]  /*2390*/  IMAD.U32 R47, RZ, RZ, UR18 ;  /* 0x00000012ff2f7e24 */ /* 0x000fe2000f8e00ff */
[C---:B------:R-:W-:Y:S01]  /*23a0*/  LEA R10, P1, R112.reuse, R55, 0x2 ;  /* 0x00000037700a7211 */ /* 0x040fe200078210ff */
[----:B------:R-:W-:Y:S01]  /*23b0*/  IMAD.U32 R89, RZ, RZ, UR18 ;  /* 0x00000012ff597e24 */ /* 0x000fe2000f8e00ff */
[----:B------:R-:W-:Y:S01]  /*23c0*/  ISETP.NE.U32.AND P5, PT, R11, RZ, PT ;  /* 0x000000ff0b00720c */ /* 0x000fe20003fa5070 */
[----:B------:R-:W-:Y:S01]  /*23d0*/  IMAD.U32 R63, RZ, RZ, UR18 ;  /* 0x00000012ff3f7e24 */ /* 0x000fe2000f8e00ff */
[----:B------:R-:W-:Y:S01]  /*23e0*/  LEA.HI.X.SX32 R11, R112, R51, 0x2, P1 ;  /* 0x00000033700b7211 */ /* 0x000fe200008f16ff */
[----:B------:R2:W-:Y:S01]  /*23f0*/  LDGSTS.E [R125], desc[UR22][R8.64], P3 ;  /* 0x00000000087d7fae */ /* 0x0005e200099a1016 */
[----:B-1----:R-:W-:Y:S01]  /*2400*/  LEA R6, P1, R16, R55, 0x2 ;  /* 0x0000003710067211 */ /* 0x002fe200078210ff */
[----:B------:R-:W-:-:S02]  /*2410*/  IMAD.U32 R53, RZ, RZ, UR18 ;  /* 0x00000012ff357e24 */ /* 0x000fc4000f8e00ff */
[----:B------:R1:W-:Y:S01]  /*2420*/  LDGSTS.E [R125+0x400], desc[UR22][R4.64], P3 ;  /* 0x00400000047d7fae */ /* 0x0003e200099a1016 */
[----:B------:R-:W-:Y:S01]  /*2430*/  LEA.HI.X.SX32 R7, R16, R51, 0x2, P1 ;  /* 0x0000003310077211 */ /* 0x000fe200008f16ff */
[----:B------:R-:W-:Y:S02]  /*2440*/  IMAD.WIDE R78, R79, 0x4, R10 ;  /* 0x000000044f4e7825 */ /* 0x000fe400078e020a */
[----:B------:R3:W-:Y:S02]  /*2450*/  LDGSTS.E [R125+0x800], desc[UR22][R10.64], P3 ;  /* 0x008000000a7d7fae */ /* 0x0007e400099a1016 */
[----:B------:R-:W-:Y:S01]  /*2460*/  IMAD.WIDE R80, R81, 0x4, R6 ;  /* 0x0000000451507825 */ /* 0x000fe200078e0206 */
[C---:B--2---:R-:W-:Y:S01]  /*2470*/  LEA R8, P1, R15.reuse, R55, 0x2 ;  /* 0x000000370f087211 */ /* 0x044fe200078210ff */
[----:B------:R2:W-:Y:S02]  /*2480*/  LDGSTS.E [R125+0xc00], desc[UR22][R6.64], P3 ;  /* 0x00c00000067d7fae */ /* 0x0005e400099a1016 */
[----:B------:R-:W-:Y:S01]  /*2490*/  IMAD.U32 R69, RZ, RZ, UR18 ;  /* 0x00000012ff457e24 */ /* 0x000fe2000f8e00ff */
[----:B------:R-:W-:-:S02]  /*24a0*/  LEA.HI.X.SX32 R9, R15, R51, 0x2, P1 ;  /* 0x000000330f097211 */ /* 0x000fc400008f16ff */
[C---:B-1----:R-:W-:Y:S01]  /*24b0*/  LEA R4, P1, R14.reuse, R55, 0x2 ;  /* 0x000000370e047211 */ /* 0x042fe200078210ff */
[----:B---3--:R-:W-:Y:S02]  /*24c0*/  IMAD R11, R39, UR4, RZ ;  /* 0x00000004270b7c24 */ /* 0x008fe4000f8e02ff */
[----:B------:R1:W-:Y:S01]  /*24d0*/  LDGSTS.E [R125+0x1000], desc[UR22][R8.64], P3 ;  /* 0x01000000087d7fae */ /* 0x0003e200099a1016 */
[----:B------:R-:W-:Y:S01]  /*24e0*/  LEA.HI.X.SX32 R5, R14, R51, 0x2, P1 ;  /* 0x000000330e057211 */ /* 0x000fe200008f16ff */
[----:B------:R-:W-:Y:S01]  /*24f0*/  IMAD R10, R38, UR4, RZ ;  /* 0x00000004260a7c24 */ /* 0x000fe2000f8e02ff */
[----:B------:R-:W-:Y:S01]  /*2500*/  LEA R40, P1, R13, R55, 0x2 ;  /* 0x000000370d287211 */ /* 0x000fe200078210ff */
[----:B------:R-:W-:Y:S02]  /*2510*/  IMAD.WIDE R98, R99, 0x4, R8 ;  /* 0x0000000463627825 */ /* 0x000fe400078e0208 */
[----:B------:R3:W-:Y:S01]  /*2520*/  LDGSTS.E [R125+0x1400], desc[UR22][R4.64], P3 ;  /* 0x01400000047d7fae */ /* 0x0007e200099a1016 */
[----:B------:R-:W-:Y:S01]  /*2530*/  LEA.HI.X.SX32 R41, R13, R51, 0x2, P1 ;  /* 0x000000330d297211 */ /* 0x000fe200008f16ff */
[----:B------:R-:W-:Y:S01]  /*2540*/  IMAD.WIDE R96, R97, 0x4, R4 ;  /* 0x0000000461607825 */ /* 0x000fe200078e0204 */
[----:B--2---:R-:W-:-:S03]  /*2550*/  LEA R6, P1, R12, R55, 0x2 ;  /* 0x000000370c067211 */ /* 0x004fc600078210ff */
[----:B-1----:R-:W-:Y:S01]  /*2560*/  IMAD R9, R43, UR4, RZ ;  /* 0x000000042b097c24 */ /* 0x002fe2000f8e02ff */
[----:B------:R-:W-:Y:S01]  /*2570*/  LEA.HI.X.SX32 R7, R12, R51, 0x2, P1 ;  /* 0x000000330c077211 */ /* 0x000fe200008f16ff */
[----:B------:R-:W-:Y:S01]  /*2580*/  IMAD R8, R42, UR4, RZ ;  /* 0x000000042a087c24 */ /* 0x000fe2000f8e02ff */
[----:B------:R-:W-:Y:S01]  /*2590*/  LEA R38, P1, R11, R55, 0x2 ;  /* 0x000000370b267211 */ /* 0x000fe200078210ff */
[----:B------:R1:W-:Y:S01]  /*25a0*/  LDGSTS.E [R125+0x1800], desc[UR22][R40.64], P3 ;  /* 0x01800000287d7fae */ /* 0x0003e200099a1016 */
[----:B------:R-:W-:Y:S02]  /*25b0*/  IMAD.WIDE R94, R95, 0x4, R40 ;  /* 0x000000045f5e7825 */ /* 0x000fe400078e0228 */
[----:B------:R-:W-:Y:S01]  /*25c0*/  LEA.HI.X.SX32 R39, R11, R51, 0x2, P1 ;  /* 0x000000330b277211 */ /* 0x000fe200008f16ff */
[----:B------:R2:W-:Y:S01]  /*25d0*/  LDGSTS.E [R125+0x1c00], desc[UR22][R6.64], P3 ;  /* 0x01c00000067d7fae */ /* 0x0005e200099a1016 */
[----:B---3--:R-:W-:Y:S01]  /*25e0*/  LEA R4, P1, R10, R55, 0x2 ;  /* 0x000000370a047211 */ /* 0x008fe200078210ff */
[----:B------:R-:W-:-:S02]  /*25f0*/  IMAD.WIDE R84, R85, 0x4, R6 ;  /* 0x0000000455547825 */ /* 0x000fc400078e0206 */
[----:B------:R3:W-:Y:S01]  /*2600*/  LDGSTS.E [R125+0x2000], desc[UR22][R38.64], P3 ;  /* 0x02000000267d7fae */ /* 0x0007e200099a1016 */
[----:B------:R-:W-:Y:S01]  /*2610*/  LEA.HI.X.SX32 R5, R10, R51, 0x2, P1 ;  /* 0x000000330a057211 */ /* 0x000fe200008f16ff */
[----:B------:R-:W-:Y:S01]  /*2620*/  IMAD.WIDE R86, R87, 0x4, R38 ;  /* 0x0000000457567825 */ /* 0x000fe200078e0226 */
[----:B------:R-:W-:-:S03]  /*2630*/  LEA R42, P1, R9, R55, 0x2 ;  /* 0x00000037092a7211 */ /* 0x000fc600078210ff */
[----:B-1----:R-:W-:Y:S01]  /*2640*/  IMAD.U32 R41, RZ, RZ, UR18 ;  /* 0x00000012ff297e24 */ /* 0x002fe2000f8e00ff */
[----:B------:R-:W-:Y:S01]  /*2650*/  LEA.HI.X.SX32 R43, R9, R51, 0x2, P1 ;  /* 0x00000033092b7211 */ /* 0x000fe200008f16ff */
[----:B--2---:R-:W-:Y:S01]  /*2660*/  IMAD R7, R45, UR4, RZ ;  /* 0x000000042d077c24 */ /* 0x004fe2000f8e02ff */
[----:B------:R-:W-:Y:S01]  /*2670*/  LEA R44, P1, R8, R55, 0x2 ;  /* 0x00000037082c7211 */ /* 0x000fe200078210ff */
[----:B------:R-:W-:Y:S01]  /*2680*/  IMAD R6, R46, UR4, RZ ;  /* 0x000000042e067c24 */ /* 0x000fe2000f8e02ff */
[----:B------:R1:W-:Y:S01]  /*2690*/  LDGSTS.E [R125+0x2400], desc[UR22][R4.64], P3 ;  /* 0x02400000047d7fae */ /* 0x0003e200099a1016 */
[----:B---3--:R-:W-:Y:S01]  /*26a0*/  IMAD.WIDE R38, R41, 0x4, R42 ;  /* 0x0000000429267825 */ /* 0x008fe200078e022a */
[----:B------:R-:W-:Y:S02]  /*26b0*/  LEA.HI.X.SX32 R45, R8, R51, 0x2, P1 ;  /* 0x00000033082d7211 */ /* 0x000fe400008f16ff */
[----:B------:R-:W-:Y:S01]  /*26c0*/  LEA R46, P1, R7, R55, 0x2 ;  /* 0x00000037072e7211 */ /* 0x000fe200078210ff */
[----:B------:R-:W-:Y:S01]  /*26d0*/  IMAD.WIDE R88, R89, 0x4, R4 ;  /* 0x0000000459587825 */ /* 0x000fe200078e0204 */
[----:B------:R2:W-:Y:S03]  /*26e0*/  LDGSTS.E [R125+0x2800], desc[UR22][R42.64], P3 ;  /* 0x028000002a7d7fae */ /* 0x0005e600099a1016 */
[----:B------:R-:W-:Y:S01]  /*26f0*/  IMAD.WIDE R40, R47, 0x4, R44 ;  /* 0x000000042f287825 */ /* 0x000fe200078e022c */
[----:B------:R-:W-:Y:S01]  /*2700*/  LEA.HI.X.SX32 R47, R7, R51, 0x2, P1 ;  /* 0x00000033072f7211 */ /* 0x000fe200008f16ff */
[----:B------:R3:W-:Y:S01]  /*2710*/  LDGSTS.E [R125+0x2c00], desc[UR22][R44.64], P3 ;  /* 0x02c000002c7d7fae */ /* 0x0007e200099a1016 */
[----:B------:R-:W-:Y:S01]  /*2720*/  LEA R48, P1, R6, R55, 0x2 ;  /* 0x0000003706307211 */ /* 0x000fe200078210ff */
[----:B-1----:R-:W-:-:S02]  /*2730*/  IMAD R5, R49, UR4, RZ ;  /* 0x0000000431057c24 */ /* 0x002fc4000f8e02ff */
[----:B------:R-:W-:Y:S01]  /*2740*/  IMAD R4, R50, UR4, RZ ;  /* 0x0000000432047c24 */ /* 0x000fe2000f8e02ff */
[----:B------:R-:W-:Y:S01]  /*2750*/  LEA.HI.X.SX32 R49, R6, R51, 0x2, P1 ;  /* 0x0000003306317211 */ /* 0x000fe200008f16ff */
[----:B------:R1:W-:Y:S01]  /*2760*/  LDGSTS.E [R125+0x3000], desc[UR22][R46.64], P3 ;  /* 0x030000002e7d7fae */ /* 0x0003e200099a1016 */
[----:B------:R-:W-:Y:S01]  /*2770*/  LEA R62, P1, R5, R55, 0x2 ;  /* 0x00000037053e7211 */ /* 0x000fe200078210ff */
[----:B--2---:R-:W-:Y:S02]  /*2780*/  IMAD.WIDE R42, R53, 0x4, R46 ;  /* 0x00000004352a7825 */ /* 0x004fe400078e022e */
[----:B------:R2:W-:Y:S02]  /*2790*/  LDGSTS.E [R125+0x3400], desc[UR22][R48.64], P3 ;  /* 0x03400000307d7fae */ /* 0x0005e400099a1016 */
[----:B---3--:R-:W-:Y:S01]  /*27a0*/  IMAD.WIDE R44, R63, 0x4, R48 ;  /* 0x000000043f2c7825 */ /* 0x008fe200078e0230 */
[----:B------:R-:W-:Y:S02]  /*27b0*/  LEA.HI.X.SX32 R63, R5, R51, 0x2, P1 ;  /* 0x00000033053f7211 */ /* 0x000fe400008f16ff */
[----:B------:R-:W-:-:S03]  /*27c0*/  LEA R54, P1, R4, R55, 0x2 ;  /* 0x0000003704367211 */ /* 0x000fc600078210ff */
[----:B------:R-:W-:Y:S01]  /*27d0*/  LDGSTS.E [R125+0x3800], desc[UR22][R62.64], P3 ;  /* 0x038000003e7d7fae */ /* 0x000fe200099a1016 */
[----:B------:R-:W-:Y:S01]  /*27e0*/  LEA.HI.X.SX32 R55, R4, R51, 0x2, P1 ;  /* 0x0000003304377211 */ /* 0x000fe200008f16ff */
[----:B-1----:R-:W-:Y:S01]  /*27f0*/  IMAD.WIDE R46, R53, 0x4, R62 ;  /* 0x00000004352e7825 */ /* 0x002fe200078e023e */
[----:B--2---:R-:W-:-:S03]  /*2800*/  IADD3 R48, P1, PT, R60, UR27, RZ ;  /* 0x0000001b3c307c10 */ /* 0x004fc6000ff3e0ff */
[----:B------:R1:W-:Y:S01]  /*2810*/  LDGSTS.E [R125+0x3c00], desc[UR22][R54.64], P3 ;  /* 0x03c00000367d7fae */ /* 0x0003e200099a1016 */
[----:B------:R-:W-:Y:S01]  /*2820*/  IADD3 R52, P3, PT, R58, UR27, RZ ;  /* 0x0000001b3a347c10 */ /* 0x000fe2000ff7e0ff */
[----:B------:R-:W-:Y:S01]  /*2830*/  IMAD.WIDE R50, R69, 0x4, R54 ;  /* 0x0000000445327825 */ /* 0x000fe200078e0236 */
[----:B------:R-:W-:Y:S01]  /*2840*/  IADD3.X R49, PT, PT, R61, UR28, RZ, P1, !PT ;  /* 0x0000001c3d317c10 */ /* 0x000fe20008ffe4ff */
[----:B------:R-:W0:Y:S01]  /*2850*/  LDGDEPBAR ;  /* 0x00000000000079af */ /* 0x000e220000000000 */
[----:B------:R-:W-:Y:S01]  /*2860*/  IADD3.X R53, PT, PT, R59, UR28, RZ, P3, !PT ;  /* 0x0000001c3b357c10 */ /* 0x000fe20009ffe4ff */
[----:B------:R-:W-:Y:S01]  /*2870*/  BAR.SYNC.DEFER_BLOCKING 0x0 ;  /* 0x0000000000007b1d */ /* 0x000fe20000010000 */
[-C--:B------:R-:W-:Y:S02]  /*2880*/  ISETP.GE.AND P3, PT, R27, R68.reuse, PT ;  /* 0x000000441b00720c */ /* 0x080fe40003f66270 */
[----:B------:R-:W-:Y:S02]  /*2890*/  ISETP.GE.AND P1, PT, R17, R68, PT ;  /* 0x000000441100720c */ /* 0x000fe40003f26270 */
[----:B-1----:R-:W-:-:S02]  /*28a0*/  SEL R55, RZ, 0x4, P3 ;  /* 0x00000004ff377807 */ /* 0x002fc40001800000 */
[----:B------:R-:W-:Y:S02]  /*28b0*/  IADD3 R54, P3, PT, R56, UR27, RZ ;  /* 0x0000001b38367c10 */ /* 0x000fe4000ff7e0ff */
[----:B------:R-:W-:Y:S02]  /*28c0*/  SEL R63, RZ, 0x4, P1 ;  /* 0x00000004ff3f7807 */ /* 0x000fe40000800000 */
[-C--:B------:R-:W-:Y:S02]  /*28d0*/  ISETP.GE.AND P1, PT, R103, R68.reuse, PT ;  /* 0x000000446700720c */ /* 0x080fe40003f26270 */
[----:B------:R-:W-:Y:S01]  /*28e0*/  SEL R63, R63, RZ, P2 ;  /* 0x000000ff3f3f7207 */ /* 0x000fe20001000000 */
[----:B------:R-:W-:Y:S01]  /*28f0*/  @!PT LDS RZ, [RZ] ;  /* 0x00000000fffff984 */ /* 0x000fe20000000800 */
[----:B------:R-:W-:Y:S01]  /*2900*/  @!PT LDS RZ, [RZ] ;  /* 0x00000000fffff984 */ /* 0x000fe20000000800 */
[----:B------:R-:W-:Y:S01]  /*2910*/  @!PT LDS RZ, [RZ] ;  /* 0x00000000fffff984 */ /* 0x000fe20000000800 */
[----:B------:R1:W-:Y:S01]  /*2920*/  LDGSTS.E [R28+0xe000], desc[UR22][R60.64], P4 ;  /* 0x0e0000003c1c7fae */ /* 0x0003e2000a1a1016 */
[----:B------:R-:W-:-:S03]  /*2930*/  ISETP.GE.AND P4, PT, R35, R68, PT ;  /* 0x000000442300720c */ /* 0x000fc60003f86270 */
[----:B------:R2:W-:Y:S01]  /*2940*/  LDGSTS.E [R30+0xe000], desc[UR22][R58.64], P5 ;  /* 0x0e0000003a1e7fae */ /* 0x0005e2000a9a1016 */
[----:B------:R-:W-:-:S03]  /*2950*/  ISETP.GE.AND P5, PT, R33, R68, PT ;  /* 0x000000442100720c */ /* 0x000fc60003fa6270 */
[----:B------:R3:W-:Y:S01]  /*2960*/  LDGSTS.E [R109+0xe000], desc[UR22][R56.64], P6 ;  /* 0x0e000000386d7fae */ /* 0x0007e2000b1a1016 */
[----:B------:R-:W-:Y:S02]  /*2970*/  SEL R62, RZ, 0x4, P5 ;  /* 0x00000004ff3e7807 */ /* 0x000fe40002800000 */
[----:B------:R-:W-:Y:S01]  /*2980*/  ISETP.GE.AND P5, PT, R101, R68, PT ;  /* 0x000000446500720c */ /* 0x000fe20003fa6270 */
[----:B-1----:R-:W-:Y:S01]  /*2990*/  IMAD.U32 R61, RZ, RZ, UR17 ;  /* 0x00000011ff3d7e24 */ /* 0x002fe2000f8e00ff */
[----:B------:R-:W-:Y:S02]  /*29a0*/  SEL R60, R55, RZ, P2 ;  /* 0x000000ff373c7207 */ /* 0x000fe40001000000 */
[----:B------:R-:W-:Y:S01]  /*29b0*/  IADD3.X R55, PT, PT, R57, UR28, RZ, P3, !PT ;  /* 0x0000001c39377c10 */ /* 0x000fe20009ffe4ff */
[----:B------:R-:W-:Y:S01]  /*29c0*/  IMAD.WIDE R90, R61, 0x4, R90 ;  /* 0x000000043d5a7825 */ /* 0x000fe200078e025a */
[----:B--2---:R-:W-:Y:S02]  /*29d0*/  SEL R58, RZ, 0x4, P4 ;  /* 0x00000004ff3a7807 */ /* 0x004fe40002000000 */
[----:B------:R-:W-:-:S02]  /*29e0*/  ISETP.NE.U32.AND P3, PT, R60, RZ, PT ;  /* 0x000000ff3c00720c */ /* 0x000fc40003f65070 */
[----:B------:R-:W-:Y:S02]  /*29f0*/  SEL R59, RZ, 0x4, P5 ;  /* 0x00000004ff3b7807 */ /* 0x000fe40002800000 */
[----:B------:R-:W-:Y:S02]  /*2a00*/  SEL R60, RZ, 0x4, P1 ;  /* 0x00000004ff3c7807 */ /* 0x000fe40000800000 */
[----:B------:R-:W-:Y:S02]  /*2a10*/  SEL R62, R62, RZ, P2 ;  /* 0x000000ff3e3e7207 */ /* 0x000fe40001000000 */
[----:B------:R-:W-:Y:S02]  /*2a20*/  SEL R58, R58, RZ, P2 ;  /* 0x000000ff3a3a7207 */ /* 0x000fe40001000000 */
[----:B------:R-:W-:Y:S02]  /*2a30*/  SEL R59, R59, RZ, P2 ;  /* 0x000000ff3b3b7207 */ /* 0x000fe40001000000 */
[----:B---3--:R-:W-:Y:S01]  /*2a40*/  IADD3 R56, P1, PT, R66, UR27, RZ ;  /* 0x0000001b42387c10 */ /* 0x008fe2000ff3e0ff */
[----:B------:R1:W-:Y:S01]  /*2a50*/  LDGSTS.E [R111+0xe000], desc[UR22][R66.64], P3 ;  /* 0x0e000000426f7fae */ /* 0x0003e200099a1016 */
[----:B------:R-:W-:-:S02]  /*2a60*/  SEL R60, R60, RZ, P2 ;  /* 0x000000ff3c3c7207 */ /* 0x000fc40001000000 */
[----:B------:R-:W-:Y:S02]  /*2a70*/  ISETP.NE.U32.AND P5, PT, R62, RZ, PT ;  /* 0x000000ff3e00720c */ /* 0x000fe40003fa5070 */
[----:B------:R-:W-:Y:S02]  /*2a80*/  ISETP.NE.U32.AND P6, PT, R58, RZ, PT ;  /* 0x000000ff3a00720c */ /* 0x000fe40003fc5070 */
[----:B------:R-:W-:Y:S02]  /*2a90*/  ISETP.NE.U32.AND P2, PT, R59, RZ, PT ;  /* 0x000000ff3b00720c */ /* 0x000fe40003f45070 */
[----:B------:R-:W-:Y:S02]  /*2aa0*/  IADD3.X R57, PT, PT, R67, UR28, RZ, P1, !PT ;  /* 0x0000001c43397c10 */ /* 0x000fe40008ffe4ff */
[----:B------:R-:W-:Y:S02]  /*2ab0*/  ISETP.NE.U32.AND P1, PT, R60, RZ, PT ;  /* 0x000000ff3c00720c */ /* 0x000fe40003f25070 */
[----:B------:R-:W-:-:S02]  /*2ac0*/  ISETP.NE.U32.AND P4, PT, R63, RZ, PT ;  /* 0x000000ff3f00720c */ /* 0x000fc40003f85070 */
[----:B------:R-:W-:Y:S01]  /*2ad0*/  IADD3 R60, P3, PT, R70, UR27, RZ ;  /* 0x0000001b463c7c10 */ /* 0x000fe2000ff7e0ff */
[----:B------:R-:W-:Y:S01]  /*2ae0*/  LDGSTS.E [R113+0xe000], desc[UR22][R64.64], P5 ;  /* 0x0e00000040717fae */ /* 0x000fe2000a9a1016 */
[----:B------:R-:W-:Y:S02]  /*2af0*/  IADD3 R58, P5, PT, R64, UR27, RZ ;  /* 0x0000001b403a7c10 */ /* 0x000fe4000ffbe0ff */
[----:B------:R-:W-:Y:S01]  /*2b00*/  IADD3.X R61, PT, PT, R71, UR28, RZ, P3, !PT ;  /* 0x0000001c473d7c10 */ /* 0x000fe20009ffe4ff */
[----:B------:R2:W-:Y:S01]  /*2b10*/  LDGSTS.E [R117+0xe000], desc[UR22][R70.64], P6 ;  /* 0x0e00000046757fae */ /* 0x0005e2000b1a1016 */
[----:B------:R-:W-:Y:S02]  /*2b20*/  IADD3.X R59, PT, PT, R65, UR28, RZ, P5, !PT ;  /* 0x0000001c413b7c10 */ /* 0x000fe4000affe4ff */
[----:B------:R-:W-:Y:S01]  /*2b30*/  IADD3 R62, P5, PT, R74, UR29, RZ ;  /* 0x0000001d4a3e7c10 */ /* 0x000fe2000ffbe0ff */
[----:B------:R-:W-:Y:S01]  /*2b40*/  LDGSTS.E [R123+0xe000], desc[UR22][R82.64], P2 ;  /* 0x0e000000527b7fae */ /* 0x000fe200091a1016 */
[----:B------:R-:W-:-:S02]  /*2b50*/  IADD3 R68, P2, PT, R80, UR29, RZ ;  /* 0x0000001d50447c10 */ /* 0x000fc4000ff5e0ff */
[----:B------:R-:W-:Y:S01]  /*2b60*/  IADD3.X R63, PT, PT, R75, UR30, RZ, P5, !PT ;  /* 0x0000001e4b3f7c10 */ /* 0x000fe2000affe4ff */
[----:B------:R-:W-:Y:S01]  /*2b70*/  LDGSTS.E [R110+0xe000], desc[UR22][R90.64], P1 ;  /* 0x0e0000005a6e7fae */ /* 0x000fe200089a1016 */
[----:B-1----:R-:W-:Y:S02]  /*2b80*/  IADD3 R66, P1, PT, R78, UR29, RZ ;  /* 0x0000001d4e427c10 */ /* 0x002fe4000ff3e0ff */
[----:B------:R-:W-:Y:S01]  /*2b90*/  IADD3.X R69, PT, PT, R81, UR30, RZ, P2, !PT ;  /* 0x0000001e51457c10 */ /* 0x000fe200097fe4ff */
[----:B------:R-:W0:Y:S01]  /*2ba0*/  LDGDEPBAR ;  /* 0x00000000000079af */ /* 0x000e220000000000 */
[----:B------:R-:W-:Y:S02]  /*2bb0*/  IADD3.X R67, PT, PT, R79, UR30, RZ, P1, !PT ;  /* 0x0000001e4f437c10 */ /* 0x000fe40008ffe4ff */
[----:B--2---:R-:W-:Y:S01]  /*2bc0*/  IADD3 R70, P1, PT, R98, UR29, RZ ;  /* 0x0000001d62467c10 */ /* 0x004fe2000ff3e0ff */
[----:B------:R1:W-:Y:S01]  /*2bd0*/  LDGSTS.E [R125+0x4000], desc[UR22][R74.64], P4 ;  /* 0x040000004a7d7fae */ /* 0x0003e2000a1a1016 */
[----:B------:R-:W-:-:S02]  /*2be0*/  IADD3 R72, P2, PT, R96, UR29, RZ ;  /* 0x0000001d60487c10 */ /* 0x000fc4000ff5e0ff */
[----:B------:R-:W-:Y:S01]  /*2bf0*/  IADD3.X R71, PT, PT, R99, UR30, RZ, P1, !PT ;  /* 0x0000001e63477c10 */ /* 0x000fe20008ffe4ff */
[----:B------:R2:W-:Y:S01]  /*2c00*/  LDGSTS.E [R125+0x4400], desc[UR22][R76.64], P4 ;  /* 0x044000004c7d7fae */ /* 0x0005e2000a1a1016 */
[----:B------:R-:W-:Y:S02]  /*2c10*/  IADD3 R64, P3, PT, R76, UR29, RZ ;  /* 0x0000001d4c407c10 */ /* 0x000fe4000ff7e0ff */
[----:B------:R-:W-:Y:S01]  /*2c20*/  IADD3.X R73, PT, PT, R97, UR30, RZ, P2, !PT ;  /* 0x0000001e61497c10 */ /* 0x000fe200097fe4ff */
[----:B------:R3:W-:Y:S01]  /*2c30*/  LDGSTS.E [R125+0x4800], desc[UR22][R78.64], P4 ;  /* 0x048000004e7d7fae */ /* 0x0007e2000a1a1016 */
[----:B------:R-:W-:-:S03]  /*2c40*/  IADD3.X R65, PT, PT, R77, UR30, RZ, P3, !PT ;  /* 0x0000001e4d417c10 */ /* 0x000fc60009ffe4ff */
[----:B------:R4:W-:Y:S01]  /*2c50*/  LDGSTS.E [R125+0x4c00], desc[UR22][R80.64], P4 ;  /* 0x04c00000507d7fae */ /* 0x0009e2000a1a1016 */
[----:B-1----:R-:W-:-:S03]  /*2c60*/  IADD3 R74, P1, PT, R94, UR29, RZ ;  /* 0x0000001d5e4a7c10 */ /* 0x002fc6000ff3e0ff */
[----:B------:R-:W-:Y:S01]  /*2c70*/  LDGSTS.E [R125+0x5000], desc[UR22][R98.64], P4 ;  /* 0x05000000627d7fae */ /* 0x000fe2000a1a1016 */
[----:B------:R-:W-:Y:S02]  /*2c80*/  IADD3.X R75, PT, PT, R95, UR30, RZ, P1, !PT ;  /* 0x0000001e5f4b7c10 */ /* 0x000fe40008ffe4ff */
[----:B--2---:R-:W-:Y:S01]  /*2c90*/  IADD3 R76, P2, PT, R84, UR29, RZ ;  /* 0x0000001d544c7c10 */ /* 0x004fe2000ff5e0ff */
[----:B------:R1:W-:Y:S01]  /*2ca0*/  LDGSTS.E [R125+0x5400], desc[UR22][R96.64], P4 ;  /* 0x05400000607d7fae */ /* 0x0003e2000a1a1016 */
[----:B---3--:R-:W-:Y:S02]  /*2cb0*/  IADD3 R78, P1, PT, R86, UR29, RZ ;  /* 0x0000001d564e7c10 */ /* 0x008fe4000ff3e0ff */
[----:B------:R-:W-:Y:S01]  /*2cc0*/  IADD3.X R77, PT, PT, R85, UR30, RZ, P2, !PT ;  /* 0x0000001e554d7c10 */ /* 0x000fe200097fe4ff */
[----:B------:R-:W-:Y:S01]  /*2cd0*/  LDGSTS.E [R125+0x5800], desc[UR22][R94.64], P4 ;  /* 0x058000005e7d7fae */ /* 0x000fe2000a1a1016 */
[----:B------:R-:W-:Y:S02]  /*2ce0*/  IADD3.X R79, PT, PT, R87, UR30, RZ, P1, !PT ;  /* 0x0000001e574f7c10 */ /* 0x000fe40008ffe4ff */
[----:B----4-:R-:W-:Y:S01]  /*2cf0*/  IADD3 R80, P3, PT, R88, UR29, RZ ;  /* 0x0000001d58507c10 */ /* 0x010fe2000ff7e0ff */
[----:B------:R2:W-:Y:S01]  /*2d00*/  LDGSTS.E [R125+0x5c00], desc[UR22][R84.64], P4 ;  /* 0x05c00000547d7fae */ /* 0x0005e2000a1a1016 */
[----:B------:R-:W-:-:S02]  /*2d10*/  ISETP.GT.AND P2, PT, R21, 0x5f, PT ;  /* 0x0000005f1500780c */ /* 0x000fc40003f44270 */
[----:B------:R-:W-:Y:S01]  /*2d20*/  IADD3.X R81, PT, PT, R89, UR30, RZ, P3, !PT ;  /* 0x0000001e59517c10 */ /* 0x000fe20009ffe4ff */
[----:B------:R3:W-:Y:S01]  /*2d30*/  LDGSTS.E [R125+0x6000], desc[UR22][R86.64], P4 ;  /* 0x06000000567d7fae */ /* 0x0007e2000a1a1016 */
[----:B-1----:R-:W-:-:S03]  /*2d40*/  VIADD R96, R18, 0xffffffc0 ;  /* 0xffffffc012607836 */ /* 0x002fc60000000000 */
[----:B------:R1:W-:Y:S02]  /*2d50*/  LDGSTS.E [R125+0x6400], desc[UR22][R88.64], P4 ;  /* 0x06400000587d7fae */ /* 0x0003e4000a1a1016 */
[-C--:B------:R-:W-:Y:S02]  /*2d60*/  ISETP.GE.AND P1, PT, R37, R96.reuse, PT ;  /* 0x000000602500720c */ /* 0x080fe40003f26270 */
[----:B------:R4:W-:Y:S01]  /*2d70*/  LDGSTS.E [R125+0x6800], desc[UR22][R38.64], P4 ;  /* 0x06800000267d7fae */ /* 0x0009e2000a1a1016 */
[----:B------:R-:W-:Y:S02]  /*2d80*/  ISETP.GE.AND P3, PT, R23, R96, PT ;  /* 0x000000601700720c */ /* 0x000fe40003f66270 */
[----:B--2---:R-:W-:Y:S01]  /*2d90*/  SEL R84, RZ, 0x4, P1 ;  /* 0x00000004ff547807 */ /* 0x004fe20000800000 */
[----:B------:R4:W-:Y:S01]  /*2da0*/  LDGSTS.E [R125+0x6c00], desc[UR22][R40.64], P4 ;  /* 0x06c00000287d7fae */ /* 0x0009e2000a1a1016 */
[----:B---3--:R-:W-:Y:S02]  /*2db0*/  IADD3 R86, P5, PT, R90, UR27, RZ ;  /* 0x0000001b5a567c10 */ /* 0x008fe4000ffbe0ff */
[----:B------:R-:W-:Y:S01]  /*2dc0*/  ISETP.NE.U32.AND P1, PT, RZ, UR9, PT ;  /* 0x00000009ff007c0c */ /* 0x000fe2000bf25070 */
[----:B------:R4:W-:Y:S01]  /*2dd0*/  LDGSTS.E [R125+0x7000], desc[UR22][R42.64], P4 ;  /* 0x070000002a7d7fae */ /* 0x0009e2000a1a1016 */
[----:B------:R-:W-:-:S02]  /*2de0*/  IADD3.X R87, PT, PT, R91, UR28, RZ, P5, !PT ;  /* 0x0000001c5b577c10 */ /* 0x000fc4000affe4ff */
[----:B------:R-:W-:Y:S01]  /*2df0*/  ISETP.LT.OR P5, PT, R21, 0x20, P1 ;  /* 0x000000201500780c */ /* 0x000fe20000fa1670 */
[----:B------:R4:W-:Y:S01]  /*2e00*/  LDGSTS.E [R125+0x7400], desc[UR22][R44.64], P4 ;  /* 0x074000002c7d7fae */ /* 0x0009e2000a1a1016 */
[----:B------:R-:W-:Y:S02]  /*2e10*/  SEL R85, RZ, 0x4, P3 ;  /* 0x00000004ff557807 */ /* 0x000fe40001800000 */
[----:B------:R-:W-:Y:S01]  /*2e20*/  SEL R84, R84, RZ, P2 ;  /* 0x000000ff54547207 */ /* 0x000fe20001000000 */
[----:B------:R4:W-:Y:S01]  /*2e30*/  LDGSTS.E [R125+0x7800], desc[UR22][R46.64], P4 ;  /* 0x078000002e7d7fae */ /* 0x0009e2000a1a1016 */
[----:B------:R-:W-:Y:S02]  /*2e40*/  SEL R85, R85, RZ, P2 ;  /* 0x000000ff55557207 */ /* 0x000fe40001000000 */
[----:B------:R-:W-:Y:S01]  /*2e50*/  ISETP.NE.U32.AND P3, PT, R84, RZ, PT ;  /* 0x000000ff5400720c */ /* 0x000fe20003f65070 */
[----:B------:R4:W-:Y:S01]  /*2e60*/  LDGSTS.E [R125+0x7c00], desc[UR22][R50.64], P4 ;  /* 0x07c00000327d7fae */ /* 0x0009e2000a1a1016 */
[----:B------:R-:W-:-:S02]  /*2e70*/  IADD3 R82, P4, PT, R82, UR27, RZ ;  /* 0x0000001b52527c10 */ /* 0x000fc4000ff9e0ff */
[----:B------:R-:W-:Y:S01]  /*2e80*/  IADD3 R84, P6, PT, R38, UR29, RZ ;  /* 0x0000001d26547c10 */ /* 0x000fe2000ffde0ff */
[----:B------:R-:W0:Y:S01]  /*2e90*/  LDGDEPBAR ;  /* 0x00000000000079af */ /* 0x000e220000000000 */
[----:B------:R-:W-:Y:S02]  /*2ea0*/  IADD3.X R83, PT, PT, R83, UR28, RZ, P4, !PT ;  /* 0x0000001c53537c10 */ /* 0x000fe4000a7fe4ff */
[----:B------:R-:W-:-:S04]  /*2eb0*/  ISETP.GE.AND P4, PT, R25, R96, PT ;  /* 0x000000601900720c */ /* 0x000fc80003f86270 */
[----:B-1----:R-:W-:Y:S02]  /*2ec0*/  SEL R88, RZ, 0x4, P4 ;  /* 0x00000004ff587807 */ /* 0x002fe40002000000 */
[----:B------:R-:W-:Y:S02]  /*2ed0*/  ISETP.NE.U32.AND P4, PT, R85, RZ, PT ;  /* 0x000000ff5500720c */ /* 0x000fe40003f85070 */
[----:B------:R-:W-:Y:S01]  /*2ee0*/  SEL R88, R88, RZ, P2 ;  /* 0x000000ff58587207 */ /* 0x000fe20001000000 */
[----:B------:R-:W-:-:S04]  /*2ef0*/  DEPBAR.LE SB0, 0x2 ;  /* 0x000080800000791a */ /* 0x000fc80000000000 */
[----:B------:R-:W-:Y:S06]  /*2f00*/  BAR.SYNC.DEFER_BLOCKING 0x0 ;  /* 0x0000000000007b1d */ /* 0x000fec0000010000 */
[----:B----4-:R-:W-:Y:S05]  /*2f10*/  @P5 BRA `(.L_x_6) ;  /* 0x0000000000845947 */ /* 0x010fea0003800000 */
[----:B------:R-:W-:Y:S02]  /*2f20*/  UIADD3 UR4, UPT, UPT, UR10, 0xc000, URZ ;  /* 0x0000c0000a047890 */ /* 0x000fe4000fffe0ff */
[----:B------:R-:W-:Y:S02]  /*2f30*/  USHF.R.U32.HI UR8, URZ, 0x4, UR10 ;  /* 0x00000004ff087899 */ /* 0x000fe4000801160a */
[----:B------:R-:W-:Y:S02]  /*2f40*/  USHF.R.U32.HI UR4, URZ, 0x4, UR4 ;  /* 0x00000004ff047899 */ /* 0x000fe40008011604 */
[----:B------:R-:W-:Y:S02]  /*2f50*/  USGXT.U32 UR8, UR8, 0xe ;  /* 0x0000000e0808789a */ /* 0x000fe40008000000 */
[----:B------:R-:W-:Y:S02]  /*2f60*/  USGXT.U32 UR6, UR4, 0xe ;  /* 0x0000000e0406789a */ /* 0x000fe40008000000 */
[----:B------:R-:W-:-:S02]  /*2f70*/  UIADD3 UR36, UP2, UPT, UR8, 0x2, URZ ;  /* 0x0000000208247890 */ /* 0x000fc4000ff5e0ff */
[----:B------:R-:W-:Y:S01]  /*2f80*/  UIADD3 UR38, UP1, UPT, UR6, 0x2, URZ ;  /* 0x0000000206267890 */ /* 0x000fe2000ff3e0ff */
[----:B------:R-:W-:Y:S01]  /*2f90*/  UMOV UR4, URZ ;  /* 0x000000ff00047c82 */ /* 0x000fe20008000000 */
[----:B------:R-:W-:Y:S01]  /*2fa0*/  UMOV UR40, 0x0 ;  /* 0x0000000000287882 */ /* 0x000fe20000000000 */
[----:B------:R-:W-:Y:S02]  /*2fb0*/  UIADD3.X UR37, UPT, UPT, UR4, 0x40004040, URZ, UP2, !UPT ;  /* 0x4000404004257890 */ /* 0x000fe400097fe4ff */
[----:B------:R-:W-:Y:S02]  /*2fc0*/  UIADD3.X UR39, UPT, UPT, UR4, 0x40004040, URZ, UP1, !UPT ;  /* 0x4000404004277890 */ /* 0x000fe40008ffe4ff */
[----:B------:R-:W-:Y:S02]  /*2fd0*/  UIADD3.64 UR24, UPT, UPT, UR36, 0x2, URZ ;  /* 0x0000000224187897 */ /* 0x000fe4000fffe0ff */
[----:B------:R-:W-:Y:S02]  /*2fe0*/  UIADD3.64 UR14, UPT, UPT, UR38, 0x2, URZ ;  /* 0x00000002260e7897 */ /* 0x000fe4000fffe0ff */
[----:B------:R-:W-:-:S02]  /*2ff0*/  UIADD3.64 UR34, UPT, UPT, UR36, 0x4, URZ ;  /* 0x0000000424227897 */ /* 0x000fc4000fffe0ff */
[----:B------:R-:W-:Y:S01]  /*3000*/  UIADD3.64 UR32, UPT, UPT, UR38, 0x4, URZ ;  /* 0x0000000426207897 */ /* 0x000fe2000fffe0ff */
[----:B------:R-:W-:Y:S01]  /*3010*/  UMOV UR41, 0x4200910 ;  /* 0x0420091000297882 */ /* 0x000fe20000000000 */
[----:B------:R-:W-:Y:S01]  /*3020*/  UMOV UR9, 0x40004040 ;  /* 0x4000404000097882 */ /* 0x000fe20000000000 */
[----:B------:R-:W-:Y:S01]  /*3030*/  UMOV UR7, 0x40004040 ;  /* 0x4000404000077882 */ /* 0x000fe20000000000 */
[----:B------:R-:W-:Y:S01]  /*3040*/  UMOV UR42, 0x0 ;  /* 0x00000000002a7882 */ /* 0x000fe20000000000 */
[----:B------:R-:W-:Y:S01]  /*3050*/  UMOV UR43, 0x4200910 ;  /* 0x04200910002b7882 */ /* 0x000fe20000000000 */
[----:B------:R-:W-:Y:S01]  /*3060*/  UMOV UR44, 0x0 ;  /* 0x00000000002c7882 */ /* 0x000fe20000000000 */
[----:B------:R-:W-:Y:S01]  /*3070*/  UMOV UR45, 0x4200910 ;  /* 0x04200910002d7882 */ /* 0x000fe20000000000 */
[----:B------:R-:W-:Y:S01]  /*3080*/  UMOV UR4, UR16 ;  /* 0x0000001000047c82 */ /* 0x000fe20008000000 */
[----:B------:R-:W-:Y:S01]  /*3090*/  UMOV UR5, URZ ;  /* 0x000000ff00057c82 */ /* 0x000fe20008000000 */
[----:B------:R1:W-:Y:S01]  /*30a0*/  UTCHMMA gdesc[UR6], gdesc[UR8], tmem[UR26], tmem[UR40], idesc[UR41], !UPT ;  /* 0x00ff2808060075ea */ /* 0x0003e2000f80001a */
[----:B------:R-:W-:Y:S01]  /*30b0*/  UMOV UR46, 0x0 ;  /* 0x00000000002e7882 */ /* 0x000fe20000000000 */
[----:B------:R-:W-:Y:S01]  /*30c0*/  UMOV UR47, 0x4200910 ;  /* 0x04200910002f7882 */ /* 0x000fe20000000000 */
[----:B------:R1:W-:Y:S01]  /*30d0*/  UTCHMMA gdesc[UR38], gdesc[UR36], tmem[UR26], tmem[UR42], idesc[UR43], UPT ;  /* 0x00ff2a24260075ea */ /* 0x0003e2000b80001a */
[----:B------:R-:W-:Y:S01]  /*30e0*/  UMOV UR4, UR4 ;  /* 0x0000000400047c82 */ /* 0x000fe20008000000 */
[----:B------:R1:W-:Y:S01]  /*30f0*/  UTCHMMA gdesc[UR14], gdesc[UR24], tmem[UR26], tmem[UR44], idesc[UR45], UPT ;  /* 0x00ff2c180e0075ea */ /* 0x0003e2000b80001a */
[----:B------:R1:W-:Y:S01]  /*3100*/  UTCHMMA gdesc[UR32], gdesc[UR34], tmem[UR26], tmem[UR46], idesc[UR47], UPT ;  /* 0x00ff2e22200075ea */ /* 0x0003e2000b80001a */
[----:B------:R1:W-:Y:S01]  /*3110*/  UTCBAR [UR4], URZ ;  /* 0x000000ff040073e9 */ /* 0x0003e200080000ff */
[----:B------:R-:W-:Y:S01]  /*3120*/  NOP ;  /* 0x0000000000007918 */ /* 0x000fe20000000000 */
.L_x_6:
[----:B------:R-:W-:Y:S01]  /*3130*/  BAR.SYNC.DEFER_BLOCKING 0x0 ;  /* 0x0000000000007b1d */ /* 0x000fe20000010000 */
[----:B------:R-:W-:Y:S02]  /*3140*/  IADD3 R38, P5, PT, R40, UR29, RZ ;  /* 0x0000001d28267c10 */ /* 0x000fe4000ffbe0ff */
[----:B------:R-:W-:Y:S02]  /*3150*/  IADD3.X R85, PT, PT, R39, UR30, RZ, P6, !PT ;  /* 0x0000001e27557c10 */ /* 0x000fe4000b7fe4ff */
[----:B------:R-:W-:Y:S01]  /*3160*/  IADD3 R40, P6, PT, R42, UR29, RZ ;  /* 0x0000001d2a287c10 */ /* 0x000fe2000ffde0ff */
[----:B-1----:R-:W-:Y:S01]  /*3170*/  UMOV UR4, URZ ;  /* 0x000000ff00047c82 */ /* 0x002fe20008000000 */
[----:B------:R-:W-:Y:S02]  /*3180*/  IADD3.X R39, PT, PT, R41, UR30, RZ, P5, !PT ;  /* 0x0000001e29277c10 */ /* 0x000fe4000affe4ff */
[----:B------:R-:W-:Y:S02]  /*3190*/  IADD3.X R41, PT, PT, R43, UR30, RZ, P6, !PT ;  /* 0x0000001e2b297c10 */ /* 0x000fe4000b7fe4ff */
[----:B------:R-:W-:-:S02]  /*31a0*/  ISETP.GE.AND P6, PT, R27, R96, PT ;  /* 0x000000601b00720c */ /* 0x000fc40003fc6270 */
[----:B------:R-:W-:-:S04]  /*31b0*/  IADD3 R42, P5, PT, R44, UR29, RZ ;  /* 0x0000001d2c2a7c10 */ /* 0x000fc8000ffbe0ff */
[----:B------:R-:W-:Y:S02]  /*31c0*/  IADD3.X R43, PT, PT, R45, UR30, RZ, P5, !PT ;  /* 0x0000001e2d2b7c10 */ /* 0x000fe4000affe4ff */
[----:B------:R-:W-:-:S04]  /*31d0*/  ISETP.GE.AND P5, PT, R35, R96, PT ;  /* 0x000000602300720c */ /* 0x000fc80003fa6270 */
[----:B------:R-:W-:Y:S01]  /*31e0*/  SEL R45, RZ, 0x4, P5 ;  /* 0x00000004ff2d7807 */ /* 0x000fe20002800000 */
[----:B------:R-:W-:Y:S01]  /*31f0*/  @!PT LDS RZ, [RZ] ;  /* 0x00000000fffff984 */ /* 0x000fe20000000800 */
[----:B------:R-:W-:Y:S01]  /*3200*/  @!PT LDS RZ, [RZ] ;  /* 0x00000000fffff984 */ /* 0x000fe20000000800 */
[----:B------:R-:W-:Y:S01]  /*3210*/  @!PT LDS RZ, [RZ] ;  /* 0x00000000fffff984 */ /* 0x000fe20000000800 */
[----:B------:R1:W-:Y:S01]  /*3220*/  LDGSTS.E [R28+0x10000], desc[UR22][R48.64], P3 ;  /* 0x10000000301c7fae */ /* 0x0003e200099a1016 */
[----:B------:R-:W-:Y:S02]  /*3230*/  ISETP.NE.U32.AND P3, PT, R88, RZ, PT ;  /* 0x000000ff5800720c */ /* 0x000fe40003f65070 */
[-C--:B------:R-:W-:Y:S01]  /*3240*/  ISETP.GE.AND P5, PT, R17, R96.reuse, PT ;  /* 0x000000601100720c */ /* 0x080fe20003fa6270 */
[----:B------:R2:W-:Y:S01]  /*3250*/  LDGSTS.E [R30+0x10000], desc[UR22][R52.64], P4 ;  /* 0x10000000341e7fae */ /* 0x0005e2000a1a1016 */
[----:B------:R-:W-:Y:S02]  /*3260*/  ISETP.GE.AND P4, PT, R101, R96, PT ;  /* 0x000000606500720c */ /* 0x000fe40003f86270 */
[----:B-1----:R-:W-:-:S07]  /*3270*/  SEL R28, RZ, 0x4, P6 ;  /* 0x00000004ff1c7807 */ /* 0x002fce0003000000 */
[----:B------:R1:W-:Y:S01]  /*3280*/  LDGSTS.E [R109+0x10000], desc[UR22][R54.64], P3 ;  /* 0x10000000366d7fae */ /* 0x0003e200099a1016 */
[----:B------:R-:W-:Y:S02]  /*3290*/  ISETP.GE.AND P3, PT, R33, R96, PT ;  /* 0x000000602100720c */ /* 0x000fe40003f66270 */
[----:B------:R-:W-:Y:S02]  /*32a0*/  SEL R28, R28, RZ, P2 ;  /* 0x000000ff1c1c7207 */ /* 0x000fe40001000000 */
[----:B------:R-:W-:Y:S02]  /*32b0*/  SEL R44, RZ, 0x4, P3 ;  /* 0x00000004ff2c7807 */ /* 0x000fe40001800000 */
[----:B------:R-:W-:Y:S02]  /*32c0*/  ISETP.NE.U32.AND P3, PT, R28, RZ, PT ;  /* 0x000000ff1c00720c */ /* 0x000fe40003f65070 */
[----:B------:R-:W-:Y:S02]  /*32d0*/  SEL R28, R44, RZ, P2 ;  /* 0x000000ff2c1c7207 */ /* 0x000fe40001000000 */
[----:B--2---:R-:W-:-:S02]  /*32e0*/  SEL R30, RZ, 0x4, P4 ;  /* 0x00000004ff1e7807 */ /* 0x004fc40002000000 */
[----:B------:R-:W-:Y:S02]  /*32f0*/  ISETP.GE.AND P6, PT, R103, R96, PT ;  /* 0x000000606700720c */ /* 0x000fe40003fc6270 */
[----:B------:R-:W-:Y:S02]  /*3300*/  ISETP.NE.U32.AND P4, PT, R28, RZ, PT ;  /* 0x000000ff1c00720c */ /* 0x000fe40003f85070 */
[----:B------:R-:W-:Y:S02]  /*3310*/  SEL R48, RZ, 0x4, P6 ;  /* 0x00000004ff307807 */ /* 0x000fe40003000000 */
[----:B------:R-:W-:Y:S01]  /*3320*/  IADD3 R44, P6, PT, R46, UR29, RZ ;  /* 0x0000001d2e2c7c10 */ /* 0x000fe2000ffde0ff */
[----:B------:R1:W-:Y:S01]  /*3330*/  LDGSTS.E [R111+0x10000], desc[UR22][R56.64], P3 ;  /* 0x10000000386f7fae */ /* 0x0003e200099a1016 */
[----:B------:R-:W-:Y:S02]  /*3340*/  SEL R28, R45, RZ, P2 ;  /* 0x000000ff2d1c7207 */ /* 0x000fe40001000000 */
[----:B------:R-:W-:-:S02]  /*3350*/  SEL R46, RZ, 0x4, P5 ;  /* 0x00000004ff2e7807 */ /* 0x000fc40002800000 */
[----:B------:R-:W-:Y:S02]  /*3360*/  SEL R30, R30, RZ, P2 ;  /* 0x000000ff1e1e7207 */ /* 0x000fe40001000000 */
[----:B------:R-:W-:Y:S01]  /*3370*/  SEL R48, R48, RZ, P2 ;  /* 0x000000ff30307207 */ /* 0x000fe20001000000 */
[----:B------:R1:W-:Y:S01]  /*3380*/  LDGSTS.E [R113+0x10000], desc[UR22][R58.64], P4 ;  /* 0x100000003a717fae */ /* 0x0003e2000a1a1016 */
[----:B------:R-:W-:Y:S02]  /*3390*/  ISETP.NE.U32.AND P5, PT, R28, RZ, PT ;  /* 0x000000ff1c00720c */ /* 0x000fe40003fa5070 */
[----:B------:R-:W-:Y:S02]  /*33a0*/  SEL R46, R46, RZ, P2 ;  /* 0x000000ff2e2e7207 */ /* 0x000fe40001000000 */
[----:B------:R-:W-:Y:S02]  /*33b0*/  ISETP.NE.U32.AND P3, PT, R30, RZ, PT ;  /* 0x000000ff1e00720c */ /* 0x000fe40003f65070 */
[----:B------:R-:W-:-:S02]  /*33c0*/  ISETP.NE.U32.AND P2, PT, R48, RZ, PT ;  /* 0x000000ff3000720c */ /* 0x000fc40003f45070 */
[----:B------:R-:W-:Y:S02]  /*33d0*/  ISETP.NE.U32.AND P4, PT, R46, RZ, PT ;  /* 0x000000ff2e00720c */ /* 0x000fe40003f85070 */
[----:B------:R-:W-:Y:S02]  /*33e0*/  IADD3.X R45, PT, PT, R47, UR30, RZ, P6, !PT ;  /* 0x0000001e2f2d7c10 */ /* 0x000fe4000b7fe4ff */
[----:B------:R-:W-:Y:S01]  /*33f0*/  IADD3 R46, P6, PT, R50, UR29, RZ ;  /* 0x0000001d322e7c10 */ /* 0x000fe2000ffde0ff */
[----:B------:R1:W-:Y:S03]  /*3400*/  LDGSTS.E [R117+0x10000], desc[UR22][R60.64], P5 ;  /* 0x100000003c757fae */ /* 0x0003e6000a9a1016 */
[----:B------:R-:W-:Y:S01]  /*3410*/  IADD3.X R47, PT, PT, R51, UR30, RZ, P6, !PT ;  /* 0x0000001e332f7c10 */ /* 0x000fe2000b7fe4ff */
[----:B------:R1:W-:Y:S01]  /*3420*/  LDGSTS.E [R123+0x10000], desc[UR22][R82.64], P3 ;  /* 0x10000000527b7fae */ /* 0x0003e200099a1016 */
[----:B------:R-:W-:-:S03]  /*3430*/  ISETP.GE.AND P3, PT, R21, 0x40, PT ;  /* 0x000000401500780c */ /* 0x000fc60003f66270 */
[----:B------:R1:W-:Y:S01]  /*3440*/  LDGSTS.E [R110+0x10000], desc[UR22][R86.64], P2 ;  /* 0x10000000566e7fae */ /* 0x0003e200091a1016 */
[----:B------:R-:W-:-:S03]  /*3450*/  ISETP.GE.AND P2, PT, R21, 0x20, PT ;  /* 0x000000201500780c */ /* 0x000fc60003f46270 */
[----:B------:R-:W0:Y:S04]  /*3460*/  LDGDEPBAR ;  /* 0x00000000000079af */ /* 0x000e280000000000 */
[----:B------:R1:W-:Y:S04]  /*3470*/  LDGSTS.E [R125+0x8000], desc[UR22][R62.64], P4 ;  /* 0x080000003e7d7fae */ /* 0x0003e8000a1a1016 */
        /* <DEDUP_REMOVED lines=15> */
[----:B------:R-:W0:Y:S01]  /*3570*/  LDGDEPBAR ;  /* 0x00000000000079af */ /* 0x000e220000000000 */
[----:B------:R-:W-:Y:S05]  /*3580*/  @!P3 BRA `(.L_x_7) ;  /* 0x0000001000f4b947 */ /* 0x000fea0003800000 */
[----:B-1----:R-:W-:Y:S01]  /*3590*/  SHF.R.S32.HI R39, RZ, 0x1f, R19 ;  /* 0x0000001fff277819 */ /* 0x002fe20000011413 */
[----:B------:R-:W1:Y:S01]  /*35a0*/  LDCU.128 UR12, c[0x0][0x380] ;  /* 0x00007000ff0c77ac */ /* 0x000e620008000c00 */
[C---:B------:R-:W-:Y:S01]  /*35b0*/  IADD3 R72, P5, PT, R19.reuse, R4, RZ ;  /* 0x0000000413487210 */ /* 0x040fe20007fbe0ff */
[----:B------:R-:W-:Y:S01]  /*35c0*/  VIADD R74, R18, 0xffffffa0 ;  /* 0xffffffa0124a7836 */ /* 0x000fe20000000000 */
[C---:B------:R-:W-:Y:S01]  /*35d0*/  IADD3 R70, P6, PT, R19.reuse, R5, RZ ;  /* 0x0000000513467210 */ /* 0x040fe20007fde0ff */
[----:B------:R-:W-:Y:S01]  /*35e0*/  UIMAD UR25, UR20, 0xc, URZ ;  /* 0x0000000c141978a4 */ /* 0x000fe2000f8e02ff */
[C---:B------:R-:W-:Y:S01]  /*35f0*/  IADD3 R68, P3, PT, R19.reuse, R6, RZ ;  /* 0x0000000613447210 */ /* 0x040fe20007f7e0ff */
[----:B------:R-:W-:Y:S01]  /*3600*/  UIMAD UR4, UR19, 0xc, URZ ;  /* 0x0000000c130478a4 */ /* 0x000fe2000f8e02ff */
[----:B------:R-:W-:Y:S01]  /*3610*/  IADD3 R66, P4, PT, R19, R7, RZ ;  /* 0x0000000713427210 */ /* 0x000fe20007f9e0ff */
[----:B------:R-:W-:Y:S01]  /*3620*/  UMOV UR20, 0x2 ;  /* 0x0000000200147882 */ /* 0x000fe20000000000 */
[-C--:B------:R-:W-:Y:S01]  /*3630*/  LEA.HI.X.SX32 R73, R4, R39.reuse, 0x1, P5 ;  /* 0x0000002704497211 */ /* 0x080fe200028f0eff */
[----:B------:R-:W-:Y:S01]  /*3640*/  UMOV UR19, 0x1 ;  /* 0x0000000100137882 */ /* 0x000fe20000000000 */
[-C--:B------:R-:W-:Y:S01]  /*3650*/  LEA.HI.X.SX32 R71, R5, R39.reuse, 0x1, P6 ;  /* 0x0000002705477211 */ /* 0x080fe200030f0eff */
[----:B------:R-:W-:Y:S01]  /*3660*/  IMAD.MOV.U32 R5, RZ, RZ, RZ ;  /* 0x000000ffff057224 */ /* 0x000fe200078e00ff */
[----:B------:R-:W-:Y:S01]  /*3670*/  LEA.HI.X.SX32 R69, R6, R39, 0x1, P3 ;  /* 0x0000002706457211 */ /* 0x000fe200018f0eff */
[----:B------:R-:W-:Y:S01]  /*3680*/  UMOV UR5, URZ ;  /* 0x000000ff00057c82 */ /* 0x000fe20008000000 */
[C---:B------:R-:W-:Y:S01]  /*3690*/  IADD3 R64, P5, PT, R19.reuse, R8, RZ ;  /* 0x0000000813407210 */ /* 0x040fe20007fbe0ff */
[----:B------:R-:W-:Y:S01]  /*36a0*/  UMOV UR6, URZ ;  /* 0x000000ff00067c82 */ /* 0x000fe20008000000 */
[C---:B------:R-:W-:Y:S01]  /*36b0*/  IADD3 R62, P6, PT, R19.reuse, R9, RZ ;  /* 0x00000009133e7210 */ /* 0x040fe20007fde0ff */
[----:B-1----:R-:W-:Y:S01]  /*36c0*/  UIMAD.WIDE.U32 UR8, UR18, 0xc, UR14 ;  /* 0x0000000c120878a5 */ /* 0x002fe2000f8e000e */
[----:B------:R-:W-:Y:S01]  /*36d0*/  IADD3 R60, P3, PT, R19, R10, RZ ;  /* 0x0000000a133c7210 */ /* 0x000fe20007f7e0ff */
[----:B------:R-:W-:Y:S01]  /*36e0*/  UIMAD.WIDE.U32 UR12, UR17, 0xc, UR12 ;  /* 0x0000000c110c78a5 */ /* 0x000fe2000f8e000c */
[----:B------:R-:W-:Y:S01]  /*36f0*/  LEA.HI.X.SX32 R67, R7, R39, 0x1, P4 ;  /* 0x0000002707437211 */ /* 0x000fe200020f0eff */
[----:B------:R-:W-:Y:S01]  /*3700*/  UMOV UR18, UR16 ;  /* 0x0000001000127c82 */ /* 0x000fe20008000000 */
[----:B------:R-:W-:Y:S01]  /*3710*/  IADD3 R58, P4, PT, R19, R11, RZ ;  /* 0x0000000b133a7210 */ /* 0x000fe20007f9e0ff */
[----:B------:R-:W-:Y:S01]  /*3720*/  UMOV UR7, URZ ;  /* 0x000000ff00077c82 */ /* 0x000fe20008000000 */
[-C--:B------:R-:W-:Y:S01]  /*3730*/  LEA.HI.X.SX32 R65, R8, R39.reuse, 0x1, P5 ;  /* 0x0000002708417211 */ /* 0x080fe200028f0eff */
[----:B------:R-:W-:Y:S01]  /*3740*/  UIADD3 UR25, UPT, UPT, UR9, UR25, URZ ;  /* 0x0000001909197290 */ /* 0x000fe2000fffe0ff */
[-C--:B------:R-:W-:Y:S01]  /*3750*/  LEA.HI.X.SX32 R63, R9, R39.reuse, 0x1, P6 ;  /* 0x00000027093f7211 */ /* 0x080fe200030f0eff */
[----:B------:R-:W-:Y:S01]  /*3760*/  UIADD3 UR13, UPT, UPT, UR13, UR4, URZ ;  /* 0x000000040d0d7290 */ /* 0x000fe2000fffe0ff */
[----:B------:R-:W-:Y:S01]  /*3770*/  LEA.HI.X.SX32 R61, R10, R39, 0x1, P3 ;  /* 0x000000270a3d7211 */ /* 0x000fe200018f0eff */
[----:B------:R-:W-:Y:S01]  /*3780*/  UMOV UR24, UR8 ;  /* 0x0000000800187c82 */ /* 0x000fe20008000000 */
[C---:B------:R-:W-:Y:S01]  /*3790*/  IADD3 R56, P5, PT, R19.reuse, R12, RZ ;  /* 0x0000000c13387210 */ /* 0x040fe20007fbe0ff */
[----:B------:R-:W-:Y:S01]  /*37a0*/  UMOV UR21, UR12 ;  /* 0x0000000c00157c82 */ /* 0x000fe20008000000 */
[----:B------:R-:W-:-:S02]  /*37b0*/  IADD3 R54, P6, PT, R19, R13, RZ ;  /* 0x0000000d13367210 */ /* 0x000fc40007fde0ff */
[----:B------:R-:W-:Y:S02]  /*37c0*/  IADD3 R52, P3, PT, R19, R14, RZ ;  /* 0x0000000e13347210 */ /* 0x000fe40007f7e0ff */
[----:B------:R-:W-:Y:S02]  /*37d0*/  LEA.HI.X.SX32 R59, R11, R39, 0x1, P4 ;  /* 0x000000270b3b7211 */ /* 0x000fe400020f0eff */
[----:B------:R-:W-:Y:S02]  /*37e0*/  IADD3 R50, P4, PT, R19, R15, RZ ;  /* 0x0000000f13327210 */ /* 0x000fe40007f9e0ff */
[-C--:B------:R-:W-:Y:S02]  /*37f0*/  LEA.HI.X.SX32 R57, R12, R39.reuse, 0x1, P5 ;  /* 0x000000270c397211 */ /* 0x080fe400028f0eff */
[-C--:B------:R-:W-:Y:S02]  /*3800*/  LEA.HI.X.SX32 R55, R13, R39.reuse, 0x1, P6 ;  /* 0x000000270d377211 */ /* 0x080fe400030f0eff */
[----:B------:R-:W-:-:S02]  /*3810*/  LEA.HI.X.SX32 R53, R14, R39, 0x1, P3 ;  /* 0x000000270e357211 */ /* 0x000fc400018f0eff */
[C---:B------:R-:W-:Y:S02]  /*3820*/  IADD3 R48, P5, PT, R19.reuse, R16, RZ ;  /* 0x0000001013307210 */ /* 0x040fe40007fbe0ff */
[C---:B------:R-:W-:Y:S02]  /*3830*/  IADD3 R46, P6, PT, R19.reuse, R112, RZ ;  /* 0x00000070132e7210 */ /* 0x040fe40007fde0ff */
[----:B------:R-:W-:Y:S02]  /*3840*/  IADD3 R44, P3, PT, R19, R104, RZ ;  /* 0x00000068132c7210 */ /* 0x000fe40007f7e0ff */
[----:B------:R-:W-:Y:S02]  /*3850*/  LEA.HI.X.SX32 R51, R15, R39, 0x1, P4 ;  /* 0x000000270f337211 */ /* 0x000fe400020f0eff */
[----:B------:R-:W-:Y:S02]  /*3860*/  IADD3 R19, P4, PT, R19, R102, RZ ;  /* 0x0000006613137210 */ /* 0x000fe40007f9e0ff */
[----:B------:R-:W-:-:S02]  /*3870*/  SHF.R.S32.HI R4, RZ, 0x1f, R21 ;  /* 0x0000001fff047819 */ /* 0x000fc40000011415 */
[-C--:B------:R-:W-:Y:S01]  /*3880*/  LEA.HI.X.SX32 R49, R16, R39.reuse, 0x1, P5 ;  /* 0x0000002710317211 */ /* 0x080fe200028f0eff */
[----:B------:R-:W-:Y:S01]  /*3890*/  IMAD.SHL.U32 R42, R19, 0x4, RZ ;  /* 0x00000004132a7824 */ /* 0x000fe200078e00ff */
[-C--:B------:R-:W-:Y:S02]  /*38a0*/  LEA.HI.X.SX32 R47, R112, R39.reuse, 0x1, P6 ;  /* 0x00000027702f7211 */ /* 0x080fe400030f0eff */
[-C--:B------:R-:W-:Y:S02]  /*38b0*/  LEA.HI.X.SX32 R45, R104, R39.reuse, 0x1, P3 ;  /* 0x00000027682d7211 */ /* 0x080fe400018f0eff */
[----:B------:R-:W-:Y:S02]  /*38c0*/  LEA.HI.X.SX32 R102, R102, R39, 0x1, P4 ;  /* 0x0000002766667211 */ /* 0x000fe400020f0eff */
[----:B------:R-:W-:Y:S02]  /*38d0*/  SHF.R.S32.HI R6, RZ, 0x1f, R20 ;  /* 0x0000001fff067819 */ /* 0x000fe40000011414 */
[----:B------:R-:W-:-:S02]  /*38e0*/  IADD3 R40, P5, PT, R20, R121, RZ ;  /* 0x0000007914287210 */ /* 0x000fc40007fbe0ff */
[C---:B------:R-:W-:Y:S02]  /*38f0*/  IADD3 R38, P6, PT, R20.reuse, R119, RZ ;  /* 0x0000007714267210 */ /* 0x040fe40007fde0ff */
[C---:B------:R-:W-:Y:S02]  /*3900*/  IADD3 R30, P3, PT, R20.reuse, R115, RZ ;  /* 0x00000073141e7210 */ /* 0x040fe40007f7e0ff */
[----:B------:R-:W-:Y:S02]  /*3910*/  IADD3 R28, P4, PT, R20, R107, RZ ;  /* 0x0000006b141c7210 */ /* 0x000fe40007f9e0ff */
[----:B------:R-:W-:Y:S02]  /*3920*/  LEA.HI R4, R4, R21, RZ, 0x5 ;  /* 0x0000001504047211 */ /* 0x000fe400078f28ff */
[-C--:B------:R-:W-:Y:S02]  /*3930*/  LEA.HI.X.SX32 R41, R121, R6.reuse, 0x1, P5 ;  /* 0x0000000679297211 */ /* 0x080fe400028f0eff */
[----:B------:R-:W-:-:S02]  /*3940*/  LEA.HI.X.SX32 R39, R119, R6, 0x1, P6 ;  /* 0x0000000677277211 */ /* 0x000fc400030f0eff */
[-C--:B------:R-:W-:Y:S02]  /*3950*/  LEA.HI.X.SX32 R115, R115, R6.reuse, 0x1, P3 ;  /* 0x0000000673737211 */ /* 0x080fe400018f0eff */
[C---:B------:R-:W-:Y:S02]  /*3960*/  IADD3 R75, P5, PT, R20.reuse, R105, RZ ;  /* 0x00000069144b7210 */ /* 0x040fe40007fbe0ff */
[C---:B------:R-:W-:Y:S02]  /*3970*/  IADD3 R77, P6, PT, R20.reuse, R93, RZ ;  /* 0x0000005d144d7210 */ /* 0x040fe40007fde0ff */
[----:B------:R-:W-:Y:S02]  /*3980*/  IADD3 R79, P3, PT, R20, R31, RZ ;  /* 0x0000001f144f7210 */ /* 0x000fe40007f7e0ff */
[----:B------:R-:W-:Y:S02]  /*3990*/  LEA.HI.X.SX32 R107, R107, R6, 0x1, P4 ;  /* 0x000000066b6b7211 */ /* 0x000fe400020f0eff */
[----:B------:R-:W-:-:S02]  /*39a0*/  SHF.R.S32.HI R4, RZ, 0x5, R4 ;  /* 0x00000005ff047819 */ /* 0x000fc40000011404 */
[----:B------:R-:W-:Y:S02]  /*39b0*/  IADD3 R20, P4, PT, R20, R29, RZ ;  /* 0x0000001d14147210 */ /* 0x000fe40007f9e0ff */
[-C--:B------:R-:W-:Y:S01]  /*39c0*/  LEA.HI.X.SX32 R16, R105, R6.reuse, 0x1, P5 ;  /* 0x0000000669107211 */ /* 0x080fe200028f0eff */
[----:B------:R-:W-:Y:S01]  /*39d0*/  VIADD R82, R4, 0xfffffffd ;  /* 0xfffffffd04527836 */ /* 0x000fe20000000000 */
[-C--:B------:R-:W-:Y:S01]  /*39e0*/  LEA.HI.X.SX32 R76, R93, R6.reuse, 0x1, P6 ;  /* 0x000000065d4c7211 */ /* 0x080fe200030f0eff */
[----:B------:R-:W-:Y:S01]  /*39f0*/  IMAD.SHL.U32 R81, R20, 0x4, RZ ;  /* 0x0000000414517824 */ /* 0x000fe200078e00ff */
[-C--:B------:R-:W-:Y:S02]  /*3a00*/  LEA.HI.X.SX32 R78, R31, R6.reuse, 0x1, P3 ;  /* 0x000000061f4e7211 */ /* 0x080fe400018f0eff */
[----:B------:R-:W-:Y:S02]  /*3a10*/  VIMNMX R83, PT, PT, R4, 0x2, !PT ;  /* 0x0000000204537848 */ /* 0x000fe40007fe0100 */
[----:B------:R-:W-:-:S02]  /*3a20*/  LEA.HI.X.SX32 R7, R29, R6, 0x1, P4 ;  /* 0x000000061d077211 */ /* 0x000fc400020f0eff */
[C---:B------:R-:W-:Y:S01]  /*3a30*/  SHF.L.U64.HI R73, R72.reuse, 0x2, R73 ;  /* 0x0000000248497819 */ /* 0x040fe20000010249 */
[----:B------:R-:W-:Y:S01]  /*3a40*/  IMAD.SHL.U32 R72, R72, 0x4, RZ ;  /* 0x0000000448487824 */ /* 0x000fe200078e00ff */
        /* <DEDUP_REMOVED lines=42> */
[----:B------:R-:W-:Y:S01]  /*3cf0*/  SHF.L.U64.HI R43, R19, 0x2, R102 ;  /* 0x00000002132b7819 */ /* 0x000fe20000010266 */
[----:B------:R-:W-:Y:S01]  /*3d00*/  VIADD R83, R83, 0xffffffff ;  /* 0xffffffff53537836 */ /* 0x000fe20000000000 */
[----:B------:R-:W-:-:S07]  /*3d10*/  SHF.L.U64.HI R80, R20, 0x2, R7 ;  /* 0x0000000214507819 */ /* 0x000fce0000010207 */
.L_x_10:
[----:B------:R-:W-:Y:S01]  /*3d20*/  UIADD3 UR5, UPT, UPT, UR5, 0x1, URZ ;  /* 0x0000000105057890 */ /* 0x000fe2000fffe0ff */
[----:B------:R-:W-:-:S04]  /*3d30*/  DEPBAR.LE SB0, 0x2 ;  /* 0x000080800000791a */ /* 0x000fc80000000000 */
[----:B------:R-:W-:Y:S01]  /*3d40*/  ULEA UR12, UR19, UR10, 0x3 ;  /* 0x0000000a130c7291 */ /* 0x000fe2000f8e18ff */
[----:B------:R-:W-:Y:S01]  /*3d50*/  IMAD.U32 R5, R5, -0x80000000, RZ ;  /* 0x8000000005057824 */ /* 0x000fe200078e00ff */
[----:B------:R-:W-:Y:S02]  /*3d60*/  UISETP.GT.AND UP1, UPT, UR5, 0x2, UPT ;  /* 0x000000020500788c */ /* 0x000fe4000bf24270 */
[----:B------:R-:W-:Y:S02]  /*3d70*/  UIADD3 UR12, UPT, UPT, UR12, 0x12000, URZ ;  /* 0x000120000c0c7890 */ /* 0x000fe4000fffe0ff */
[----:B------:R-:W-:Y:S01]  /*3d80*/  USEL UR5, UR5, URZ, !UP1 ;  /* 0x000000ff05057287 */ /* 0x000fe2000c800000 */
[----:B------:R-:W-:Y:S06]  /*3d90*/  BAR.SYNC.DEFER_BLOCKING 0x0 ;  /* 0x0000000000007b1d */ /* 0x000fec0000010000 */
[----:B------:R-:W-:Y:S05]  /*3da0*/  @P1 BRA `(.L_x_8) ;  /* 0x0000000000a01947 */ /* 0x000fea0003800000 */
[----:B------:R-:W-:Y:S02]  /*3db0*/  ULEA UR8, UR5, UR10, 0xd ;  /* 0x0000000a05087291 */ /* 0x000fe4000f8e68ff */
[----:B------:R-:W-:Y:S02]  /*3dc0*/  ULEA UR4, UR5, UR10, 0xe ;  /* 0x0000000a05047291 */ /* 0x000fe4000f8e70ff */
[----:B------:R-:W-:Y:S02]  /*3dd0*/  UIADD3 UR8, UPT, UPT, UR8, 0xc000, URZ ;  /* 0x0000c00008087890 */ /* 0x000fe4000fffe0ff */
[----:B------:R-:W-:Y:S02]  /*3de0*/  USHF.R.U32.HI UR4, URZ, 0x4, UR4 ;  /* 0x00000004ff047899 */ /* 0x000fe40008011604 */
[----:B------:R-:W-:Y:S02]  /*3df0*/  USHF.R.U32.HI UR8, URZ, 0x4, UR8 ;  /* 0x00000004ff087899 */ /* 0x000fe40008011608 */
[----:B------:R-:W-:-:S02]  /*3e00*/  USGXT.U32 UR16, UR4, 0xe ;  /* 0x0000000e0410789a */ /* 0x000fc40008000000 */
[----:B------:R-:W-:Y:S02]  /*3e10*/  USGXT.U32 UR14, UR8, 0xe ;  /* 0x0000000e080e789a */ /* 0x000fe40008000000 */
[----:B------:R-:W-:Y:S01]  /*3e20*/  UIADD3 UR34, UP2, UPT, UR16, 0x2, URZ ;  /* 0x0000000210227890 */ /* 0x000fe2000ff5e0ff */
[----:B------:R-:W-:Y:S01]  /*3e30*/  UMOV UR8, URZ ;  /* 0x000000ff00087c82 */ /* 0x000fe20008000000 */
[----:B------:R-:W-:Y:S01]  /*3e40*/  UIADD3 UR32, UP1, UPT, UR14, 0x2, URZ ;  /* 0x000000020e207890 */ /* 0x000fe2000ff3e0ff */
[----:B------:R-:W-:Y:S01]  /*3e50*/  UMOV UR4, URZ ;  /* 0x000000ff00047c82 */ /* 0x000fe20008000000 */
[----:B------:R-:W-:Y:S02]  /*3e60*/  UIADD3.X UR35, UPT, UPT, UR8, 0x40004040, URZ, UP2, !UPT ;  /* 0x4000404008237890 */ /* 0x000fe400097fe4ff */
[----:B------:R-:W-:Y:S01]  /*3e70*/  UIADD3 UR36, UP3, UPT, UR34, 0x2, URZ ;  /* 0x0000000222247890 */ /* 0x000fe2000ff7e0ff */
[----:B------:R-:W-:Y:S01]  /*3e80*/  UMOV UR8, UR12 ;  /* 0x0000000c00087c82 */ /* 0x000fe20008000000 */
[----:B------:R-:W-:Y:S01]  /*3e90*/  UMOV UR9, URZ ;  /* 0x000000ff00097c82 */ /* 0x000fe20008000000 */
[----:B------:R-:W-:-:S02]  /*3ea0*/  UIADD3.X UR33, UPT, UPT, UR4, 0x40004040, URZ, UP1, !UPT ;  /* 0x4000404004217890 */ /* 0x000fc40008ffe4ff */
[----:B------:R-:W-:Y:S01]  /*3eb0*/  UIADD3.X UR37, UPT, UPT, UR35, URZ, URZ, UP3, !UPT ;  /* 0x000000ff23257290 */ /* 0x000fe20009ffe4ff */
[----:B------:R-:W-:Y:S01]  /*3ec0*/  UMOV UR4, UR8 ;  /* 0x0000000800047c82 */ /* 0x000fe20008000000 */
[----:B------:R-:W-:Y:S02]  /*3ed0*/  UIADD3 UR8, UP1, UPT, UR32, 0x2, URZ ;  /* 0x0000000220087890 */ /* 0x000fe4000ff3e0ff */
[----:B------:R-:W-:Y:S02]  /*3ee0*/  UIADD3 UR40, UP2, UPT, UR34, 0x4, URZ ;  /* 0x0000000422287890 */ /* 0x000fe4000ff5e0ff */
[----:B------:R-:W-:Y:S02]  /*3ef0*/  UIADD3 UR38, UP3, UPT, UR32, 0x4, URZ ;  /* 0x0000000420267890 */ /* 0x000fe4000ff7e0ff */
[----:B------:R-:W-:Y:S02]  /*3f00*/  UIADD3.X UR9, UPT, UPT, UR33, URZ, URZ, UP1, !UPT ;  /* 0x000000ff21097290 */ /* 0x000fe40008ffe4ff */
[----:B------:R-:W-:-:S02]  /*3f10*/  UIADD3.X UR41, UPT, UPT, UR35, URZ, URZ, UP2, !UPT ;  /* 0x000000ff23297290 */ /* 0x000fc400097fe4ff */
[----:B------:R-:W-:Y:S01]  /*3f20*/  UIADD3.X UR39, UPT, UPT, UR33, URZ, URZ, UP3, !UPT ;  /* 0x000000ff21277290 */ /* 0x000fe20009ffe4ff */
[----:B------:R-:W-:Y:S01]  /*3f30*/  UMOV UR42, 0x0 ;  /* 0x00000000002a7882 */ /* 0x000fe20000000000 */
[----:B------:R-:W-:Y:S01]  /*3f40*/  UMOV UR43, 0x4200910 ;  /* 0x04200910002b7882 */ /* 0x000fe20000000000 */
[----:B------:R-:W-:Y:S01]  /*3f50*/  UMOV UR17, 0x40004040 ;  /* 0x4000404000117882 */ /* 0x000fe20000000000 */
[----:B------:R-:W-:Y:S01]  /*3f60*/  UMOV UR15, 0x40004040 ;  /* 0x40004040000f7882 */ /* 0x000fe20000000000 */
[----:B------:R-:W-:Y:S01]  /*3f70*/  UMOV UR44, 0x0 ;  /* 0x00000000002c7882 */ /* 0x000fe20000000000 */
[----:B------:R-:W-:Y:S01]  /*3f80*/  UMOV UR45, 0x4200910 ;  /* 0x04200910002d7882 */ /* 0x000fe20000000000 */
[----:B------:R-:W-:Y:S01]  /*3f90*/  UMOV UR46, 0x0 ;  /* 0x00000000002e7882 */ /* 0x000fe20000000000 */
[----:B------:R-:W-:Y:S01]  /*3fa0*/  UMOV UR47, 0x4200910 ;  /* 0x04200910002f7882 */ /* 0x000fe20000000000 */
[----:B------:R1:W-:Y:S01]  /*3fb0*/  UTCHMMA gdesc[UR14], gdesc[UR16], tmem[UR26], tmem[UR42], idesc[UR43], UPT ;  /* 0x00ff2a100e0075ea */ /* 0x0003e2000b80001a */
[----:B------:R-:W-:Y:S01]  /*3fc0*/  UMOV UR48, 0x0 ;  /* 0x0000000000307882 */ /* 0x000fe20000000000 */
[----:B------:R-:W-:Y:S01]  /*3fd0*/  UMOV UR49, 0x4200910 ;  /* 0x0420091000317882 */ /* 0x000fe20000000000 */
[----:B------:R1:W-:Y:S01]  /*3fe0*/  UTCHMMA gdesc[UR32], gdesc[UR34], tmem[UR26], tmem[UR44], idesc[UR45], UPT ;  /* 0x00ff2c22200075ea */ /* 0x0003e2000b80001a */
[----:B------:R1:W-:Y:S01]  /*3ff0*/  UTCHMMA gdesc[UR8], gdesc[UR36], tmem[UR26], tmem[UR46], idesc[UR47], UPT ;  /* 0x00ff2e24080075ea */ /* 0x0003e2000b80001a */
[----:B------:R1:W-:Y:S01]  /*4000*/  UTCHMMA gdesc[UR38], gdesc[UR40], tmem[UR26], tmem[UR48], idesc[UR49], UPT ;  /* 0x00ff3028260075ea */ /* 0x0003e2000b80001a */
[----:B------:R1:W-:Y:S01]  /*4010*/  UTCBAR [UR4], URZ ;  /* 0x000000ff040073e9 */ /* 0x0003e200080000ff */
[----:B------:R-:W-:Y:S01]  /*4020*/  NOP ;  /* 0x0000000000007918 */ /* 0x000fe20000000000 */
.L_x_8:
[----:B------:R-:W2:Y:S01]  /*4030*/  SYNCS.PHASECHK.TRANS64.TRYWAIT P4, [UR18], R5 ;  /* 0x00000005ff0075a7 */ /* 0x000ea20008081112 */
[----:B------:R-:W-:Y:S01]  /*4040*/  ISETP.LE.AND P3, PT, R82, UR7, PT ;  /* 0x0000000752007c0c */ /* 0x000fe2000bf63270 */
[----:B-1----:R-:W-:Y:S01]  /*4050*/  UMOV UR4, UR6 ;  /* 0x0000000600047c82 */ /* 0x002fe20008000000 */
[----:B--2---:R-:W-:Y:S11]  /*4060*/  @!P4 BRA `(.L_x_9) ;  /* 0x0000001c0030c947 */ /* 0x004ff60003800000 */
.L_x_16:
[----:B------:R-:W-:Y:S01]  /*4070*/  BAR.SYNC.DEFER_BLOCKING 0x0 ;  /* 0x0000000000007b1d */ /* 0x000fe20000010000 */
[-C--:B------:R-:W-:Y:S01]  /*4080*/  ISETP.GE.AND P4, PT, R37, R74.reuse, PT ;  /* 0x0000004a2500720c */ /* 0x080fe20003f86270 */
[----:B------:R-:W-:Y:S01]  /*4090*/  UIADD3 UR20, UPT, UPT, UR20, 0x1, URZ ;  /* 0x0000000114147890 */ /* 0x000fe2000fffe0ff */
[-C--:B------:R-:W-:Y:S01]  /*40a0*/  ISETP.GE.AND P5, PT, R23, R74.reuse, PT ;  /* 0x0000004a1700720c */ /* 0x080fe20003fa6270 */
[----:B------:R-:W-:Y:S01]  /*40b0*/  UIADD3 UR7, UPT, UPT, UR7, 0x1, URZ ;  /* 0x0000000107077890 */ /* 0x000fe2000fffe0ff */
[----:B------:R-:W-:Y:S01]  /*40c0*/  SEL R4, RZ, 0x4, P4 ;  /* 0x00000004ff047807 */ /* 0x000fe20002000000 */
[----:B------:R-:W-:Y:S01]  /*40d0*/  UISETP.GT.AND UP1, UPT, UR20, 0x2, UPT ;  /* 0x000000021400788c */ /* 0x000fe2000bf24270 */
[----:B------:R-:W-:Y:S01]  /*40e0*/  SEL R5, RZ, 0x4, P5 ;  /* 0x00000004ff057807 */ /* 0x000fe20002800000 */
[----:B------:R-:W-:Y:S01]  /*40f0*/  UIADD3 UR19, UPT, UPT, UR19, 0x1, URZ ;  /* 0x0000000113137890 */ /* 0x000fe2000fffe0ff */
[----:B------:R-:W-:Y:S01]  /*4100*/  SEL R4, R4, RZ, !P3 ;  /* 0x000000ff04047207 */ /* 0x000fe20005800000 */
[----:B------:R-:W-:Y:S01]  /*4110*/  USEL UR20, UR20, URZ, !UP1 ;  /* 0x000000ff14147287 */ /* 0x000fe2000c800000 */
[----:B------:R-:W-:Y:S01]  /*4120*/  SEL R6, R5, RZ, !P3 ;  /* 0x000000ff05067207 */ /* 0x000fe20005800000 */
[----:B------:R-:W-:Y:S01]  /*4130*/  UISETP.GT.AND UP1, UPT, UR19, 0x1, UPT ;  /* 0x000000011300788c */ /* 0x000fe2000bf24270 */
[----:B------:R-:W-:Y:S01]  /*4140*/  ISETP.NE.U32.AND P4, PT, R4, RZ, PT ;  /* 0x000000ff0400720c */ /* 0x000fe20003f85070 */
[----:B------:R-:W-:Y:S01]  /*4150*/  ULEA UR6, UR20, UR10, 0xd ;  /* 0x0000000a14067291 */ /* 0x000fe2000f8e68ff */
[----:B------:R-:W-:Y:S01]  /*4160*/  IADD3 R4, P5, PT, R81, UR21, RZ ;  /* 0x0000001551047c10 */ /* 0x000fe2000ffbe0ff */
[----:B------:R-:W-:Y:S01]  /*4170*/  ULEA UR8, UR20, UR10, 0xe ;  /* 0x0000000a14087291 */ /* 0x000fe2000f8e70ff */
[-C--:B------:R-:W-:Y:S01]  /*4180*/  ISETP.GE.AND P6, PT, R25, R74.reuse, PT ;  /* 0x0000004a1900720c */ /* 0x080fe20003fc6270 */
[----:B------:R-:W-:Y:S01]  /*4190*/  USEL UR19, UR19, URZ, !UP1 ;  /* 0x000000ff13137287 */ /* 0x000fe2000c800000 */
[----:B------:R-:W-:Y:S01]  /*41a0*/  IADD3.X R5, PT, PT, R80, UR13, RZ, P5, !PT ;  /* 0x0000000d50057c10 */ /* 0x000fe2000affe4ff */
[----:B------:R-:W-:Y:S01]  /*41b0*/  VIADD R9, R24, UR6 ;  /* 0x0000000618097c36 */ /* 0x000fe20008000000 */
[----:B------:R-:W-:Y:S01]  /*41c0*/  ISETP.NE.U32.AND P5, PT, R6, RZ, PT ;  /* 0x000000ff0600720c */ /* 0x000fe20003fa5070 */
[----:B------:R-:W-:Y:S01]  /*41d0*/  VIADD R13, R26, UR6 ;  /* 0x000000061a0d7c36 */ /* 0x000fe20008000000 */
[----:B------:R-:W-:Y:S01]  /*41e0*/  SEL R7, RZ, 0x4, P6 ;  /* 0x00000004ff077807 */ /* 0x000fe20003000000 */
[----:B------:R-:W-:Y:S01]  /*41f0*/  VIADD R15, R32, UR6 ;  /* 0x00000006200f7c36 */ /* 0x000fe20008000000 */
[-C--:B------:R-:W-:Y:S01]  /*4200*/  ISETP.GE.AND P6, PT, R27, R74.reuse, PT ;  /* 0x0000004a1b00720c */ /* 0x080fe20003fc6270 */
[----:B------:R-:W-:Y:S01]  /*4210*/  @!PT LDS RZ, [RZ] ;  /* 0x00000000fffff984 */ /* 0x000fe20000000800 */
[----:B------:R-:W-:Y:S01]  /*4220*/  @!PT LDS RZ, [RZ] ;  /* 0x00000000fffff984 */ /* 0x000fe20000000800 */
[----:B------:R-:W-:Y:S01]  /*4230*/  @!PT LDS RZ, [RZ] ;  /* 0x00000000fffff984 */ /* 0x000fe20000000800 */
[----:B------:R1:W-:Y:S01]  /*4240*/  LDGSTS.E [R9+0xc000], desc[UR22][R4.64], P4 ;  /* 0x0c00000004097fae */ /* 0x0003e2000a1a1016 */
[----:B------:R-:W-:Y:S01]  /*4250*/  IADD3 R6, P4, PT, R79, UR21, RZ ;  /* 0x000000154f067c10 */ /* 0x000fe2000ff9e0ff */
[----:B------:R-:W-:Y:S01]  /*4260*/  VIADD R19, R92, UR6 ;  /* 0x000000065c137c36 */ /* 0x000fe20008000000 */
[----:B------:R-:W-:Y:S01]  /*4270*/  SEL R8, R7, RZ, !P3 ;  /* 0x000000ff07087207 */ /* 0x000fe20005800000 */
[----:B------:R-:W-:Y:S01]  /*4280*/  VIADD R21, R108, UR6 ;  /* 0x000000066c157c36 */ /* 0x000fe20008000000 */
[----:B------:R-:W-:Y:S01]  /*4290*/  IADD3.X R7, PT, PT, R78, UR13, RZ, P4, !PT ;  /* 0x0000000d4e077c10 */ /* 0x000fe2000a7fe4ff */
[----:B------:R-:W-:Y:S01]  /*42a0*/  VIADD R85, R22, UR8 ;  /* 0x0000000816557c36 */ /* 0x000fe20008000000 */
[----:B------:R-:W-:Y:S01]  /*42b0*/  ISETP.NE.U32.AND P4, PT, R8, RZ, PT ;  /* 0x000000ff0800720c */ /* 0x000fe20003f85070 */
[----:B------:R-:W-:Y:S01]  /*42c0*/  UMOV UR18, UR12 ;  /* 0x0000000c00127c82 */ /* 0x000fe20008000000 */
[----:B------:R-:W-:Y:S01]  /*42d0*/  SEL R8, RZ, 0x4, P6 ;  /* 0x00000004ff087807 */ /* 0x000fe20003000000 */
[----:B------:R2:W-:Y:S01]  /*42e0*/  LDGSTS.E [R13+0xc000], desc[UR22][R6.64], P5 ;  /* 0x0c000000060d7fae */ /* 0x0005e2000a9a1016 */
[----:B------:R-:W-:-:S02]  /*42f0*/  ISETP.GE.AND P5, PT, R33, R74, PT ;  /* 0x0000004a2100720c */ /* 0x000fc40003fa6270 */
[----:B------:R-:W-:Y:S02]  /*4300*/  IADD3 R10, P6, PT, R77, UR21, RZ ;  /* 0x000000154d0a7c10 */ /* 0x000fe4000ffde0ff */
[----:B------:R-:W-:Y:S02]  /*4310*/  SEL R8, R8, RZ, !P3 ;  /* 0x000000ff08087207 */ /* 0x000fe40005800000 */
[----:B-1----:R-:W-:Y:S02]  /*4320*/  SEL R4, RZ, 0x4, P5 ;  /* 0x00000004ff047807 */ /* 0x002fe40002800000 */
[----:B------:R-:W-:Y:S02]  /*4330*/  IADD3.X R11, PT, PT, R76, UR13, RZ, P6, !PT ;  /* 0x0000000d4c0b7c10 */ /* 0x000fe4000b7fe4ff */
[----:B------:R-:W-:Y:S01]  /*4340*/  ISETP.NE.U32.AND P5, PT, R8, RZ, PT ;  /* 0x000000ff0800720c */ /* 0x000fe20003fa5070 */
[----:B--2---:R-:W-:Y:S01]  /*4350*/  VIADD R13, R34, UR6 ;  /* 0x00000006220d7c36 */ /* 0x004fe20008000000 */
[----:B------:R-:W-:Y:S01]  /*4360*/  SEL R5, R4, RZ, !P3 ;  /* 0x000000ff04057207 */ /* 0x000fe20005800000 */
[----:B------:R1:W-:Y:S01]  /*4370*/  LDGSTS.E [R15+0xc000], desc[UR22][R10.64], P4 ;  /* 0x0c0000000a0f7fae */ /* 0x0003e2000a1a1016 */
[----:B------:R-:W-:-:S02]  /*4380*/  IADD3 R4, P6, PT, R75, UR21, RZ ;  /* 0x000000154b047c10 */ /* 0x000fc4000ffde0ff */
[----:B------:R-:W-:Y:S02]  /*4390*/  ISETP.NE.U32.AND P4, PT, R5, RZ, PT ;  /* 0x000000ff0500720c */ /* 0x000fe40003f85070 */
[----:B------:R-:W-:Y:S02]  /*43a0*/  IADD3.X R5, PT, PT, R16, UR13, RZ, P6, !PT ;  /* 0x0000000d10057c10 */ /* 0x000fe4000b7fe4ff */
[----:B------:R-:W-:-:S03]  /*43b0*/  IADD3 R6, P6, PT, R28, UR21, RZ ;  /* 0x000000151c067c10 */ /* 0x000fc6000ffde0ff */
[----:B------:R2:W-:Y:S01]  /*43c0*/  LDGSTS.E [R13+0xc000], desc[UR22][R4.64], P5 ;  /* 0x0c000000040d7fae */ /* 0x0005e2000a9a1016 */
[----:B------:R-:W-:Y:S01]  /*43d0*/  IADD3.X R7, PT, PT, R29, UR13, RZ, P6, !PT ;  /* 0x0000000d1d077c10 */ /* 0x000fe2000b7fe4ff */
[----:B-1----:R-:W-:Y:S01]  /*43e0*/  VIADD R15, R106, UR6 ;  /* 0x000000066a0f7c36 */ /* 0x002fe20008000000 */
[-C--:B------:R-:W-:Y:S02]  /*43f0*/  ISETP.GE.AND P5, PT, R35, R74.reuse, PT ;  /* 0x0000004a2300720c */ /* 0x080fe40003fa6270 */
[----:B------:R-:W-:Y:S01]  /*4400*/  IADD3 R8, P6, PT, R30, UR21, RZ ;  /* 0x000000151e087c10 */ /* 0x000fe2000ffde0ff */
[----:B------:R1:W-:Y:S01]  /*4410*/  LDGSTS.E [R19+0xc000], desc[UR22][R6.64], P4 ;  /* 0x0c00000006137fae */ /* 0x0003e2000a1a1016 */
[----:B------:R-:W-:Y:S02]  /*4420*/  SEL R12, RZ, 0x4, P5 ;  /* 0x00000004ff0c7807 */ /* 0x000fe40002800000 */
[----:B------:R-:W-:Y:S02]  /*4430*/  ISETP.GE.AND P4, PT, R101, R74, PT ;  /* 0x0000004a6500720c */ /* 0x000fe40003f86270 */
[----:B------:R-:W-:-:S02]  /*4440*/  SEL R12, R12, RZ, !P3 ;  /* 0x000000ff0c0c7207 */ /* 0x000fc40005800000 */
[----:B--2---:R-:W-:Y:S02]  /*4450*/  SEL R4, RZ, 0x4, P4 ;  /* 0x00000004ff047807 */ /* 0x004fe40002000000 */
[----:B------:R-:W-:Y:S02]  /*4460*/  ISETP.GE.AND P4, PT, R103, R74, PT ;  /* 0x0000004a6700720c */ /* 0x000fe40003f86270 */
[----:B------:R-:W-:Y:S01]  /*4470*/  IADD3.X R9, PT, PT, R31, UR13, RZ, P6, !PT ;  /* 0x0000000d1f097c10 */ /* 0x000fe2000b7fe4ff */
[----:B-1----:R-:W-:Y:S01]  /*4480*/  VIADD R7, R100, UR6 ;  /* 0x0000000664077c36 */ /* 0x002fe20008000000 */
[----:B------:R-:W-:Y:S01]  /*4490*/  ISETP.NE.U32.AND P6, PT, R12, RZ, PT ;  /* 0x000000ff0c00720c */ /* 0x000fe20003fc5070 */
[----:B------:R-:W-:Y:S01]  /*44a0*/  USEL UR6, URZ, 0x1, !UP1 ;  /* 0x00000001ff067887 */ /* 0x000fe2000c800000 */
[----:B------:R-:W-:Y:S02]  /*44b0*/  IADD3 R10, P5, PT, R38, UR21, RZ ;  /* 0x00000015260a7c10 */ /* 0x000fe4000ffbe0ff */
[----:B------:R-:W-:Y:S01]  /*44c0*/  SEL R4, R4, RZ, !P3 ;  /* 0x000000ff04047207 */ /* 0x000fe20005800000 */
[----:B------:R-:W-:Y:S01]  /*44d0*/  ULOP3.LUT UR6, UR4, UR6, URZ, 0x3c, !UPT ;  /* 0x0000000604067292 */ /* 0x000fe2000f8e3cff */
[----:B------:R-:W-:-:S02]  /*44e0*/  SEL R5, RZ, 0x4, P4 ;  /* 0x00000004ff057807 */ /* 0x000fc40002000000 */
[----:B------:R-:W-:Y:S02]  /*44f0*/  IADD3.X R11, PT, PT, R39, UR13, RZ, P5, !PT ;  /* 0x0000000d270b7c10 */ /* 0x000fe4000affe4ff */
[----:B------:R-:W-:Y:S01]  /*4500*/  ISETP.GE.AND P4, PT, R17, R74, PT ;  /* 0x0000004a1100720c */ /* 0x000fe20003f86270 */
[----:B------:R-:W-:Y:S01]  /*4510*/  VIADD R74, R74, 0xffffffe0 ;  /* 0xffffffe04a4a7836 */ /* 0x000fe20000000000 */
[----:B------:R-:W-:Y:S01]  /*4520*/  ISETP.NE.U32.AND P5, PT, R4, RZ, PT ;  /* 0x000000ff0400720c */ /* 0x000fe20003fa5070 */
[----:B------:R1:W-:Y:S01]  /*4530*/  LDGSTS.E [R7+0xc000], desc[UR22][R8.64], P6 ;  /* 0x0c00000008077fae */ /* 0x0003e2000b1a1016 */
[----:B------:R-:W-:Y:S02]  /*4540*/  SEL R5, R5, RZ, !P3 ;  /* 0x000000ff05057207 */ /* 0x000fe40005800000 */
[----:B------:R-:W-:Y:S02]  /*4550*/  SEL R4, RZ, 0x4, P4 ;  /* 0x00000004ff047807 */ /* 0x000fe40002000000 */
[----:B------:R-:W-:-:S02]  /*4560*/  ISETP.NE.U32.AND P4, PT, R5, RZ, PT ;  /* 0x000000ff0500720c */ /* 0x000fc40003f85070 */
[----:B------:R-:W-:Y:S01]  /*4570*/  IADD3 R12, P6, PT, R40, UR21, RZ ;  /* 0x00000015280c7c10 */ /* 0x000fe2000ffde0ff */
[----:B------:R-:W-:Y:S01]  /*4580*/  UIADD3 UR21, UP3, UPT, UR21, UR27, URZ ;  /* 0x0000001b15157290 */ /* 0x000fe2000ff7e0ff */
[----:B------:R-:W-:Y:S02]  /*4590*/  SEL R4, R4, RZ, !P3 ;  /* 0x000000ff04047207 */ /* 0x000fe40005800000 */
[----:B------:R-:W-:Y:S01]  /*45a0*/  IADD3.X R13, PT, PT, R41, UR13, RZ, P6, !PT ;  /* 0x0000000d290d7c10 */ /* 0x000fe2000b7fe4ff */
[----:B------:R2:W-:Y:S01]  /*45b0*/  LDGSTS.E [R15+0xc000], desc[UR22][R10.64], P5 ;  /* 0x0c0000000a0f7fae */ /* 0x0005e2000a9a1016 */
[----:B------:R-:W-:Y:S01]  /*45c0*/  IADD3 R18, P5, PT, R42, UR24, RZ ;  /* 0x000000182a127c10 */ /* 0x000fe2000ffbe0ff */
[----:B------:R-:W-:Y:S01]  /*45d0*/  UIADD3.X UR13, UPT, UPT, UR13, UR28, URZ, UP3, !UPT ;  /* 0x0000001c0d0d7290 */ /* 0x000fe20009ffe4ff */
[----:B------:R-:W-:Y:S02]  /*45e0*/  ISETP.NE.U32.AND P3, PT, R4, RZ, PT ;  /* 0x000000ff0400720c */ /* 0x000fe40003f65070 */
[----:B------:R-:W-:Y:S01]  /*45f0*/  IADD3.X R19, PT, PT, R43, UR25, RZ, P5, !PT ;  /* 0x000000192b137c10 */ /* 0x000fe2000affe4ff */
[----:B------:R3:W-:Y:S01]  /*4600*/  LDGSTS.E [R21+0xc000], desc[UR22][R12.64], P4 ;  /* 0x0c0000000c157fae */ /* 0x0007e2000a1a1016 */
[----:B------:R-:W-:-:S02]  /*4610*/  IADD3 R6, P4, PT, R46, UR24, RZ ;  /* 0x000000182e067c10 */ /* 0x000fc4000ff9e0ff */
[----:B-1----:R-:W-:Y:S01]  /*4620*/  IADD3 R8, P5, PT, R48, UR24, RZ ;  /* 0x0000001830087c10 */ /* 0x002fe2000ffbe0ff */
[----:B------:R-:W0:Y:S01]  /*4630*/  LDGDEPBAR ;  /* 0x00000000000079af */ /* 0x000e220000000000 */
[----:B------:R-:W-:Y:S02]  /*4640*/  IADD3.X R7, PT, PT, R47, UR25, RZ, P4, !PT ;  /* 0x000000192f077c10 */ /* 0x000fe4000a7fe4ff */
[----:B------:R-:W-:Y:S02]  /*4650*/  IADD3 R4, P6, PT, R44, UR24, RZ ;  /* 0x000000182c047c10 */ /* 0x000fe4000ffde0ff */
[----:B--2---:R-:W-:Y:S01]  /*4660*/  IADD3 R10, P4, PT, R50, UR24, RZ ;  /* 0x00000018320a7c10 */ /* 0x004fe2000ff9e0ff */
[----:B------:R1:W-:Y:S01]  /*4670*/  LDGSTS.E [R85], desc[UR22][R18.64], P3 ;  /* 0x0000000012557fae */ /* 0x0003e200099a1016 */
[----:B------:R-:W-:Y:S02]  /*4680*/  IADD3.X R9, PT, PT, R49, UR25, RZ, P5, !PT ;  /* 0x0000001931097c10 */ /* 0x000fe4000affe4ff */
[----:B---3--:R-:W-:-:S02]  /*4690*/  IADD3 R12, P5, PT, R52, UR24, RZ ;  /* 0x00000018340c7c10 */ /* 0x008fc4000ffbe0ff */
[----:B------:R-:W-:Y:S02]  /*46a0*/  IADD3.X R5, PT, PT, R45, UR25, RZ, P6, !PT ;  /* 0x000000192d057c10 */ /* 0x000fe4000b7fe4ff */
[----:B------:R-:W-:Y:S02]  /*46b0*/  IADD3.X R11, PT, PT, R51, UR25, RZ, P4, !PT ;  /* 0x00000019330b7c10 */ /* 0x000fe4000a7fe4ff */
[----:B------:R-:W-:Y:S01]  /*46c0*/  IADD3 R14, P4, PT, R54, UR24, RZ ;  /* 0x00000018360e7c10 */ /* 0x000fe2000ff9e0ff */
[----:B------:R2:W-:Y:S01]  /*46d0*/  LDGSTS.E [R85+0x400], desc[UR22][R4.64], P3 ;  /* 0x0040000004557fae */ /* 0x0005e200099a1016 */
[----:B------:R-:W-:Y:S02]  /*46e0*/  IADD3.X R13, PT, PT, R53, UR25, RZ, P5, !PT ;  /* 0x00000019350d7c10 */ /* 0x000fe4000affe4ff */
[----:B-1----:R-:W-:Y:S01]  /*46f0*/  IADD3 R18, P5, PT, R56, UR24, RZ ;  /* 0x0000001838127c10 */ /* 0x002fe2000ffbe0ff */
[----:B------:R1:W-:Y:S01]  /*4700*/  LDGSTS.E [R85+0x800], desc[UR22][R6.64], P3 ;  /* 0x0080000006557fae */ /* 0x0003e200099a1016 */
[----:B------:R-:W-:-:S02]  /*4710*/  IADD3.X R15, PT, PT, R55, UR25, RZ, P4, !PT ;  /* 0x00000019370f7c10 */ /* 0x000fc4000a7fe4ff */
[----:B------:R-:W-:Y:S01]  /*4720*/  IADD3 R20, P4, PT, R58, UR24, RZ ;  /* 0x000000183a147c10 */ /* 0x000fe2000ff9e0ff */
[----:B------:R3:W-:Y:S01]  /*4730*/  LDGSTS.E [R85+0xc00], desc[UR22][R8.64], P3 ;  /* 0x00c0000008557fae */ /* 0x0007e200099a1016 */
[----:B------:R-:W-:Y:S02]  /*4740*/  IADD3.X R19, PT, PT, R57, UR25, RZ, P5, !PT ;  /* 0x0000001939137c10 */ /* 0x000fe4000affe4ff */
[----:B------:R-:W-:Y:S01]  /*4750*/  IADD3.X R21, PT, PT, R59, UR25, RZ, P4, !PT ;  /* 0x000000193b157c10 */ /* 0x000fe2000a7fe4ff */
[----:B------:R4:W-:Y:S01]  /*4760*/  LDGSTS.E [R85+0x1000], desc[UR22][R10.64], P3 ;  /* 0x010000000a557fae */ /* 0x0009e200099a1016 */
[----:B--2---:R-:W-:Y:S02]  /*4770*/  IADD3 R4, P6, PT, R66, UR24, RZ ;  /* 0x0000001842047c10 */ /* 0x004fe4000ffde0ff */
[----:B-1----:R-:W-:Y:S01]  /*4780*/  IADD3 R6, P5, PT, R60, UR24, RZ ;  /* 0x000000183c067c10 */ /* 0x002fe2000ffbe0ff */
[----:B------:R1:W-:Y:S01]  /*4790*/  LDGSTS.E [R85+0x1400], desc[UR22][R12.64], P3 ;  /* 0x014000000c557fae */ /* 0x0003e200099a1016 */
[----:B------:R-:W-:-:S02]  /*47a0*/  IADD3.X R5, PT, PT, R67, UR25, RZ, P6, !PT ;  /* 0x0000001943057c10 */ /* 0x000fc4000b7fe4ff */
[----:B---3--:R-:W-:Y:S01]  /*47b0*/  IADD3 R8, P4, PT, R62, UR24, RZ ;  /* 0x000000183e087c10 */ /* 0x008fe2000ff9e0ff */
[----:B------:R2:W-:Y:S01]  /*47c0*/  LDGSTS.E [R85+0x1800], desc[UR22][R14.64], P3 ;  /* 0x018000000e557fae */ /* 0x0005e200099a1016 */
[----:B------:R-:W-:Y:S02]  /*47d0*/  IADD3.X R7, PT, PT, R61, UR25, RZ, P5, !PT ;  /* 0x000000193d077c10 */ /* 0x000fe4000affe4ff */
[----:B----4-:R-:W-:Y:S01]  /*47e0*/  IADD3 R10, P5, PT, R64, UR24, RZ ;  /* 0x00000018400a7c10 */ /* 0x010fe2000ffbe0ff */
[----:B------:R3:W-:Y:S01]  /*47f0*/  LDGSTS.E [R85+0x1c00], desc[UR22][R18.64], P3 ;  /* 0x01c0000012557fae */ /* 0x0007e200099a1016 */
[----:B------:R-:W-:Y:S02]  /*4800*/  IADD3.X R9, PT, PT, R63, UR25, RZ, P4, !PT ;  /* 0x000000193f097c10 */ /* 0x000fe4000a7fe4ff */
[----:B------:R-:W-:Y:S01]  /*4810*/  IADD3.X R11, PT, PT, R65, UR25, RZ, P5, !PT ;  /* 0x00000019410b7c10 */ /* 0x000fe2000affe4ff */
[----:B------:R-:W-:Y:S01]  /*4820*/  LDGSTS.E [R85+0x2000], desc[UR22][R20.64], P3 ;  /* 0x0200000014557fae */ /* 0x000fe200099a1016 */
[----:B-1----:R-:W-:-:S02]  /*4830*/  IADD3 R12, P4, PT, R68, UR24, RZ ;  /* 0x00000018440c7c10 */ /* 0x002fc4000ff9e0ff */
[----:B--2---:R-:W-:Y:S01]  /*4840*/  IADD3 R14, P5, PT, R70, UR24, RZ ;  /* 0x00000018460e7c10 */ /* 0x004fe2000ffbe0ff */
[----:B------:R-:W-:Y:S01]  /*4850*/  LDGSTS.E [R85+0x2400], desc[UR22][R6.64], P3 ;  /* 0x0240000006557fae */ /* 0x000fe200099a1016 */
[----:B------:R-:W-:Y:S02]  /*4860*/  IADD3.X R13, PT, PT, R69, UR25, RZ, P4, !PT ;  /* 0x00000019450d7c10 */ /* 0x000fe4000a7fe4ff */
[----:B---3--:R-:W-:Y:S01]  /*4870*/  IADD3 R18, P6, PT, R72, UR24, RZ ;  /* 0x0000001848127c10 */ /* 0x008fe2000ffde0ff */
[----:B------:R-:W-:Y:S01]  /*4880*/  LDGSTS.E [R85+0x2800], desc[UR22][R8.64], P3 ;  /* 0x0280000008557fae */ /* 0x000fe200099a1016 */
[----:B------:R-:W-:Y:S01]  /*4890*/  IADD3.X R15, PT, PT, R71, UR25, RZ, P5, !PT ;  /* 0x00000019470f7c10 */ /* 0x000fe2000affe4ff */
[----:B------:R-:W-:Y:S01]  /*48a0*/  UIADD3 UR24, UP2, UPT, UR24, UR29, URZ ;  /* 0x0000001d18187290 */ /* 0x000fe2000ff5e0ff */
[----:B------:R-:W-:Y:S01]  /*48b0*/  IADD3.X R19, PT, PT, R73, UR25, RZ, P6, !PT ;  /* 0x0000001949137c10 */ /* 0x000fe2000b7fe4ff */
[----:B------:R-:W-:Y:S02]  /*48c0*/  LDGSTS.E [R85+0x2c00], desc[UR22][R10.64], P3 ;  /* 0x02c000000a557fae */ /* 0x000fe400099a1016 */
[----:B------:R-:W-:-:S02]  /*48d0*/  UIADD3.X UR25, UPT, UPT, UR25, UR30, URZ, UP2, !UPT ;  /* 0x0000001e19197290 */ /* 0x000fc400097fe4ff */
[----:B------:R1:W-:Y:S04]  /*48e0*/  LDGSTS.E [R85+0x3000], desc[UR22][R4.64], P3 ;  /* 0x0300000004557fae */ /* 0x0003e800099a1016 */
[----:B------:R2:W-:Y:S04]  /*48f0*/  LDGSTS.E [R85+0x3400], desc[UR22][R12.64], P3 ;  /* 0x034000000c557fae */ /* 0x0005e800099a1016 */
[----:B------:R2:W-:Y:S04]  /*4900*/  LDGSTS.E [R85+0x3800], desc[UR22][R14.64], P3 ;  /* 0x038000000e557fae */ /* 0x0005e800099a1016 */
[----:B------:R2:W-:Y:S01]  /*4910*/  LDGSTS.E [R85+0x3c00], desc[UR22][R18.64], P3 ;  /* 0x03c0000012557fae */ /* 0x0005e200099a1016 */
[----:B------:R-:W-:Y:S01]  /*4920*/  ISETP.NE.U32.AND P3, PT, R83, UR7, PT ;  /* 0x0000000753007c0c */ /* 0x000fe2000bf65070 */
[----:B-1----:R-:W-:-:S02]  /*4930*/  IMAD.U32 R5, RZ, RZ, UR4 ;  /* 0x00000004ff057e24 */ /* 0x002fc4000f8e00ff */
[----:B------:R-:W0:Y:S10]  /*4940*/  LDGDEPBAR ;  /* 0x00000000000079af */ /* 0x000e340000000000 */
[----:B--2---:R-:W-:Y:S05]  /*4950*/  @P3 BRA `(.L_x_10) ;  /* 0xfffffff000f03947 */ /* 0x004fea000383ffff */
.L_x_7:
[----:B------:R-:W-:Y:S05]  /*4960*/  @!P2 BRA `(.L_x_11) ;  /* 0x000000000010a947 */ /* 0x000fea0003800000 */
[----:B------:R-:W-:-:S06]  /*4970*/  USHF.L.U32 UR4, UR4, 0x1f, URZ ;  /* 0x0000001f04047899 */ /* 0x000fcc00080006ff */
[----:B------:R-:W-:-:S04]  /*4980*/  IMAD.U32 R4, RZ, RZ, UR4 ;  /* 0x00000004ff047e24 */ /* 0x000fc8000f8e00ff */
[----:B------:R-:W2:Y:S02]  /*4990*/  SYNCS.PHASECHK.TRANS64.TRYWAIT P1, [UR12], R4 ;  /* 0x00000004ff0075a7 */ /* 0x000ea4000802110c */
[----:B--2---:R-:W-:Y:S05]  /*49a0*/  @!P1 BRA `(.L_x_12) ;  /* 0x0000001000ec9947 */ /* 0x004fea0003800000 */
.L_x_11:
[----:B------:R-:W-:-:S04]  /*49b0*/  DEPBAR.LE SB0, 0x0 ;  /* 0x000080000000791a */ /* 0x000fc80000000000 */
[----:B------:R-:W-:Y:S01]  /*49c0*/  BAR.SYNC.DEFER_BLOCKING 0x0 ;  /* 0x0000000000007b1d */ /* 0x000fe20000010000 */
[----:B-1----:R-:W-:Y:S01]  /*49d0*/  IMAD.SHL.U32 R38, R0, 0x100, RZ ;  /* 0x0000010000267824 */ /* 0x002fe200078e00ff */
[----:B------:R-:W-:Y:S01]  /*49e0*/  LEA R36, R36, UR10, 0x4 ;  /* 0x0000000a24247c11 */ /* 0x000fe2000f8e20ff */
[C---:B------:R-:W-:Y:S02]  /*49f0*/  IMAD.SHL.U32 R40, R0.reuse, 0x40, RZ ;  /* 0x0000004000287824 */ /* 0x040fe400078e00ff */
[----:B------:R-:W-:Y:S01]  /*4a00*/  IMAD.SHL.U32 R41, R0, 0x10, RZ ;  /* 0x0000001000297824 */ /* 0x000fe200078e00ff */
[----:B------:R-:W-:Y:S01]  /*4a10*/  LOP3.LUT R39, R38, 0x1000, RZ, 0xc0, !PT ;  /* 0x0000100026277812 */ /* 0x000fe200078ec0ff */
[----:B------:R-:W-:Y:S01]  /*4a20*/  IMAD.SHL.U32 R38, R0, 0x8, RZ ;  /* 0x0000000800267824 */ /* 0x000fe200078e00ff */
[----:B------:R-:W-:Y:S01]  /*4a30*/  LOP3.LUT R40, R40, 0x2000, RZ, 0xc0, !PT ;  /* 0x0000200028287812 */ /* 0x000fe200078ec0ff */
[----:B------:R-:W1:Y:S01]  /*4a40*/  LDCU UR4, c[0x0][0x3b4] ;  /* 0x00007680ff0477ac */ /* 0x000e620008000800 */
[----:B------:R-:W-:-:S02]  /*4a50*/  LOP3.LUT R0, R41, 0xf0, RZ, 0xc0, !PT ;  /* 0x000000f029007812 */ /* 0x000fc400078ec0ff */
[----:B------:R-:W-:Y:S02]  /*4a60*/  IADD3 R40, PT, PT, R40, UR10, R39 ;  /* 0x0000000a28287c10 */ /* 0x000fe4000fffe027 */
[----:B------:R-:W-:-:S04]  /*4a70*/  LOP3.LUT R39, R38, 0x300, RZ, 0xc0, !PT ;  /* 0x0000030026277812 */ /* 0x000fc800078ec0ff */
[----:B------:R-:W-:Y:S02]  /*4a80*/  IADD3 R39, PT, PT, R39, R40, R0 ;  /* 0x0000002827277210 */ /* 0x000fe40007ffe000 */
[----:B------:R-:W2:Y:S01]  /*4a90*/  LDC R0, c[0x0][0x3b8] ;  /* 0x0000ee00ff007b82 */ /* 0x000ea20000000800 */
[----:B------:R-:W3:Y:S07]  /*4aa0*/  @!P0 SYNCS.CCTL.IV [UR10+0x12000] ;  /* 0x01200000ff0089b1 */ /* 0x000eee000800000a */
[----:B---3--:R-:W-:Y:S06]  /*4ab0*/  BAR.SYNC.DEFER_BLOCKING 0x0 ;  /* 0x0000000000007b1d */ /* 0x008fec0000010000 */
[----:B------:R-:W-:Y:S01]  /*4ac0*/  LDTM.16dp32bit_t0_t15.x32 R4, tmem[UR11] ;  /* 0x0000000b000479ee */ /* 0x000fe20008a80000 */
[----:B------:R-:W3:Y:S01]  /*4ad0*/  LDTM.16dp32bit_t16_t31.x32 R4, tmem[UR11+0x20] ;  /* 0x0000200b000479ee */ /* 0x000ee20008aa0000 */
[----:B------:R-:W4:Y:S01]  /*4ae0*/  @!P0 SYNCS.CCTL.IV [UR10+0x12008] ;  /* 0x01200800ff0089b1 */ /* 0x000f22000800000a */
[----:B------:R-:W-:Y:S01]  /*4af0*/  NOP ;  /* 0x0000000000007918 */ /* 0x000fe20000000000 */
[----:B------:R-:W5:Y:S01]  /*4b00*/  LDCU.128 UR8, c[0x0][0x390] ;  /* 0x00007200ff0877ac */ /* 0x000f620008000c00 */
[----:B---3--:R-:W-:-:S02]  /*4b10*/  IMAD.MOV.U32 R43, RZ, RZ, R16 ;  /* 0x000000ffff2b7224 */ /* 0x008fc400078e0010 */
[----:B------:R-:W-:Y:S02]  /*4b20*/  IMAD.MOV.U32 R47, RZ, RZ, R17 ;  /* 0x000000ffff2f7224 */ /* 0x000fe400078e0011 */
[----:B------:R-:W-:Y:S02]  /*4b30*/  IMAD.MOV.U32 R51, RZ, RZ, R18 ;  /* 0x000000ffff337224 */ /* 0x000fe400078e0012 */
[----:B------:R-:W-:Y:S02]  /*4b40*/  IMAD.MOV.U32 R40, RZ, RZ, R4 ;  /* 0x000000ffff287224 */ /* 0x000fe400078e0004 */
[----:B------:R-:W-:Y:S02]  /*4b50*/  IMAD.MOV.U32 R41, RZ, RZ, R8 ;  /* 0x000000ffff297224 */ /* 0x000fe400078e0008 */
[----:B------:R-:W-:Y:S02]  /*4b60*/  IMAD.MOV.U32 R42, RZ, RZ, R12 ;  /* 0x000000ffff2a7224 */ /* 0x000fe400078e000c */
[----:B------:R-:W-:Y:S01]  /*4b70*/  IMAD.MOV.U32 R44, RZ, RZ, R5 ;  /* 0x000000ffff2c7224 */ /* 0x000fe200078e0005 */
[----:B-----5:R-:W-:Y:S01]  /*4b80*/  ISETP.GE.AND P0, PT, R3, UR10, PT ;  /* 0x0000000a03007c0c */ /* 0x020fe2000bf06270 */
[----:B------:R-:W-:Y:S01]  /*4b90*/  IMAD.MOV.U32 R45, RZ, RZ, R9 ;  /* 0x000000ffff2d7224 */ /* 0x000fe200078e0009 */
[----:B----4-:R-:W-:Y:S01]  /*4ba0*/  STS.128 [R39], R40 ;  /* 0x0000002827007388 */ /* 0x010fe20000000c00 */
[----:B------:R-:W-:-:S02]  /*4bb0*/  IMAD.MOV.U32 R46, RZ, RZ, R13 ;  /* 0x000000ffff2e7224 */ /* 0x000fc400078e000d */
[----:B------:R-:W-:Y:S02]  /*4bc0*/  IMAD.MOV.U32 R48, RZ, RZ, R6 ;  /* 0x000000ffff307224 */ /* 0x000fe400078e0006 */
[----:B------:R-:W-:Y:S01]  /*4bd0*/  IMAD.MOV.U32 R49, RZ, RZ, R10 ;  /* 0x000000ffff317224 */ /* 0x000fe200078e000a */
[----:B------:R-:W-:Y:S01]  /*4be0*/  STS.128 [R39+0x400], R44 ;  /* 0x0004002c27007388 */ /* 0x000fe20000000c00 */
[----:B------:R-:W-:Y:S02]  /*4bf0*/  IMAD.MOV.U32 R50, RZ, RZ, R14 ;  /* 0x000000ffff327224 */ /* 0x000fe400078e000e */
[----:B------:R-:W-:Y:S02]  /*4c00*/  IMAD.MOV.U32 R16, RZ, RZ, R7 ;  /* 0x000000ffff107224 */ /* 0x000fe400078e0007 */
[----:B------:R-:W-:Y:S01]  /*4c10*/  IMAD.MOV.U32 R17, RZ, RZ, R11 ;  /* 0x000000ffff117224 */ /* 0x000fe200078e000b */
[----:B------:R3:W-:Y:S01]  /*4c20*/  STS.128 [R39+0x800], R48 ;  /* 0x0008003027007388 */ /* 0x0007e20000000c00 */
[----:B------:R-:W-:-:S02]  /*4c30*/  IMAD.MOV.U32 R18, RZ, RZ, R15 ;  /* 0x000000ffff127224 */ /* 0x000fc400078e000f */
[----:B------:R-:W-:Y:S02]  /*4c40*/  IMAD.MOV.U32 R52, RZ, RZ, R20 ;  /* 0x000000ffff347224 */ /* 0x000fe400078e0014 */
[----:B------:R-:W-:Y:S01]  /*4c50*/  IMAD.MOV.U32 R53, RZ, RZ, R24 ;  /* 0x000000ffff357224 */ /* 0x000fe200078e0018 */
[----:B------:R4:W-:Y:S01]  /*4c60*/  STS.128 [R39+0xc00], R16 ;  /* 0x000c001027007388 */ /* 0x0009e20000000c00 */
[----:B------:R-:W-:Y:S02]  /*4c70*/  IMAD.MOV.U32 R54, RZ, RZ, R28 ;  /* 0x000000ffff367224 */ /* 0x000fe400078e001c */
[----:B------:R-:W-:Y:S01]  /*4c80*/  IMAD.MOV.U32 R55, RZ, RZ, R32 ;  /* 0x000000ffff377224 */ /* 0x000fe200078e0020 */
[----:B------:R-:W-:Y:S01]  /*4c90*/  BAR.SYNC.DEFER_BLOCKING 0x0 ;  /* 0x0000000000007b1d */ /* 0x000fe20000010000 */
[----:B------:R-:W-:Y:S01]  /*4ca0*/  IMAD.MOV.U32 R56, RZ, RZ, R21 ;  /* 0x000000ffff387224 */ /* 0x000fe200078e0015 */
[C---:B------:R-:W-:Y:S01]  /*4cb0*/  LOP3.LUT R21, R2.reuse, R37, RZ, 0xfc, !PT ;  /* 0x0000002502157212 */ /* 0x040fe200078efcff */
[----:B------:R-:W-:Y:S01]  /*4cc0*/  IMAD.MOV.U32 R57, RZ, RZ, R25 ;  /* 0x000000ffff397224 */ /* 0x000fe200078e0019 */
[C---:B------:R-:W-:Y:S01]  /*4cd0*/  LOP3.LUT R25, R2.reuse, 0x4, R37, 0xfe, !PT ;  /* 0x0000000402197812 */ /* 0x040fe200078efe25 */
[----:B------:R-:W-:Y:S01]  /*4ce0*/  IMAD.MOV.U32 R58, RZ, RZ, R29 ;  /* 0x000000ffff3a7224 */ /* 0x000fe200078e001d */
[----:B------:R-:W-:Y:S01]  /*4cf0*/  ISETP.LT.AND P2, PT, R21, UR11, !P0 ;  /* 0x0000000b15007c0c */ /* 0x000fe2000c741270 */
[----:B------:R-:W-:Y:S01]  /*4d00*/  IMAD.MOV.U32 R59, RZ, RZ, R33 ;  /* 0x000000ffff3b7224 */ /* 0x000fe200078e0021 */
[----:B------:R-:W-:Y:S01]  /*4d10*/  ISETP.LT.AND P3, PT, R25, UR11, !P0 ;  /* 0x0000000b19007c0c */ /* 0x000fe2000c761270 */
[----:B---3--:R-:W-:Y:S01]  /*4d20*/  IMAD.MOV.U32 R48, RZ, RZ, R23 ;  /* 0x000000ffff307224 */ /* 0x008fe200078e0017 */
[C---:B------:R-:W-:Y:S01]  /*4d30*/  LOP3.LUT R45, R2.reuse, 0x1c, R37, 0xfe, !PT ;  /* 0x0000001c022d7812 */ /* 0x040fe200078efe25 */
[----:B------:R-:W-:Y:S01]  /*4d40*/  IMAD.MOV.U32 R49, RZ, RZ, R27 ;  /* 0x000000ffff317224 */ /* 0x000fe200078e001b */
[C-C-:B------:R-:W-:Y:S01]  /*4d50*/  LOP3.LUT R27, R2.reuse, 0x8, R37.reuse, 0xfe, !PT ;  /* 0x00000008021b7812 */ /* 0x140fe200078efe25 */
[----:B----4-:R-:W-:Y:S01]  /*4d60*/  IMAD.MOV.U32 R16, RZ, RZ, R22 ;  /* 0x000000ffff107224 */ /* 0x010fe200078e0016 */
[C-C-:B------:R-:W-:Y:S01]  /*4d70*/  LOP3.LUT R47, R2.reuse, 0x18, R37.reuse, 0xfe, !PT ;  /* 0x00000018022f7812 */ /* 0x140fe200078efe25 */
[----:B------:R-:W-:Y:S01]  /*4d80*/  IMAD.MOV.U32 R17, RZ, RZ, R26 ;  /* 0x000000ffff117224 */ /* 0x000fe200078e001a */
[----:B------:R-:W-:Y:S01]  /*4d90*/  ISETP.LT.AND P4, PT, R27, UR11, !P0 ;  /* 0x0000000b1b007c0c */ /* 0x000fe2000c781270 */
[----:B------:R-:W-:Y:S01]  /*4da0*/  IMAD.MOV.U32 R18, RZ, RZ, R30 ;  /* 0x000000ffff127224 */ /* 0x000fe200078e001e */
[----:B------:R-:W-:Y:S01]  /*4db0*/  LOP3.LUT R26, R21, 0x78, RZ, 0xfc, !PT ;  /* 0x00000078151a7812 */ /* 0x000fe200078efcff */
[----:B------:R-:W-:Y:S01]  /*4dc0*/  IMAD.MOV.U32 R19, RZ, RZ, R34 ;  /* 0x000000ffff137224 */ /* 0x000fe200078e0022 */
[C---:B------:R-:W-:Y:S01]  /*4dd0*/  LOP3.LUT R33, R2.reuse, 0x14, R37, 0xfe, !PT ;  /* 0x0000001402217812 */ /* 0x040fe200078efe25 */
[----:B------:R-:W-:Y:S01]  /*4de0*/  IMAD.MOV.U32 R50, RZ, RZ, R31 ;  /* 0x000000ffff327224 */ /* 0x000fe200078e001f */
[C---:B------:R-:W-:Y:S01]  /*4df0*/  LOP3.LUT R31, R2.reuse, 0x10, R37, 0xfe, !PT ;  /* 0x00000010021f7812 */ /* 0x040fe200078efe25 */
[----:B------:R-:W-:Y:S01]  /*4e00*/  IMAD.MOV.U32 R51, RZ, RZ, R35 ;  /* 0x000000ffff337224 */ /* 0x000fe200078e0023 */
[----:B------:R-:W3:Y:S01]  /*4e10*/  LDS.128 R40, [R36] ;  /* 0x0000000024287984 */ /* 0x000ee20000000c00 */
[----:B-1----:R-:W-:Y:S01]  /*4e20*/  IMAD R3, R3, UR4, RZ ;  /* 0x0000000403037c24 */ /* 0x002fe2000f8e02ff */
[----:B------:R-:W-:Y:S01]  /*4e30*/  LOP3.LUT R37, R2, 0xc, R37, 0xfe, !PT ;  /* 0x0000000c02257812 */ /* 0x000fe200078efe25 */
[-C--:B--2---:R-:W-:Y:S01]  /*4e40*/  IMAD R35, R21, R0.reuse, RZ ;  /* 0x0000000015237224 */ /* 0x084fe200078e02ff */
[----:B------:R-:W-:Y:S01]  /*4e50*/  LDS.128 R12, [R36+0x1000] ;  /* 0x00100000240c7984 */ /* 0x000fe20000000c00 */
[-C--:B------:R-:W-:Y:S01]  /*4e60*/  IMAD R25, R25, R0.reuse, RZ ;  /* 0x0000000019197224 */ /* 0x080fe200078e02ff */
[----:B------:R-:W-:Y:S01]  /*4e70*/  LEA R20, P1, R3, UR8, 0x2 ;  /* 0x0000000803147c11 */ /* 0x000fe2000f8210ff */
[-C--:B------:R-:W-:Y:S01]  /*4e80*/  IMAD R27, R27, R0.reuse, RZ ;  /* 0x000000001b1b7224 */ /* 0x080fe200078e02ff */
[----:B------:R-:W-:Y:S01]  /*4e90*/  LDS.128 R8, [R36+0x2000] ;  /* 0x0020000024087984 */ /* 0x000fe20000000c00 */
[----:B------:R-:W-:Y:S01]  /*4ea0*/  IMAD R2, R37, R0, RZ ;  /* 0x0000000025027224 */ /* 0x000fe200078e02ff */
[----:B------:R-:W-:-:S02]  /*4eb0*/  LEA.HI.X.SX32 R3, R3, UR9, 0x2, P1 ;  /* 0x0000000903037c11 */ /* 0x000fc400088f16ff */
[----:B------:R-:W-:Y:S01]  /*4ec0*/  LDS.128 R4, [R36+0x3000] ;  /* 0x0030000024047984 */ /* 0x000fe20000000c00 */
[----:B------:R-:W-:Y:S01]  /*4ed0*/  BAR.SYNC.DEFER_BLOCKING 0x0 ;  /* 0x0000000000007b1d */ /* 0x000fe20000010000 */
[-C--:B------:R-:W-:Y:S02]  /*4ee0*/  LEA R22, P1, R35, R20.reuse, 0x2 ;  /* 0x0000001423167211 */ /* 0x080fe400078210ff */
[-C--:B------:R-:W-:Y:S02]  /*4ef0*/  LEA R24, P5, R25, R20.reuse, 0x2 ;  /* 0x0000001419187211 */ /* 0x080fe400078a10ff */
[----:B------:R-:W-:Y:S01]  /*4f00*/  LEA.HI.X.SX32 R23, R35, R3, 0x2, P1 ;  /* 0x0000000323177211 */ /* 0x000fe200008f16ff */
[----:B------:R-:W-:Y:S01]  /*4f10*/  IMAD R35, R0, 0x20, R35 ;  /* 0x0000002000237824 */ /* 0x000fe200078e0223 */
[----:B------:R-:W-:Y:S02]  /*4f20*/  ISETP.LT.AND P1, PT, R26, UR11, !P0 ;  /* 0x0000000b1a007c0c */ /* 0x000fe4000c721270 */
[----:B------:R-:W-:-:S02]  /*4f30*/  LEA R26, P6, R27, R20, 0x2 ;  /* 0x000000141b1a7211 */ /* 0x000fc400078c10ff */
[-C--:B------:R-:W-:Y:S02]  /*4f40*/  LEA.HI.X.SX32 R25, R25, R3.reuse, 0x2, P5 ;  /* 0x0000000319197211 */ /* 0x080fe400028f16ff */
[----:B------:R-:W-:Y:S02]  /*4f50*/  LEA.HI.X.SX32 R27, R27, R3, 0x2, P6 ;  /* 0x000000031b1b7211 */ /* 0x000fe400030f16ff */
[----:B------:R-:W-:Y:S02]  /*4f60*/  ISETP.LT.AND P6, PT, R33, UR11, !P0 ;  /* 0x0000000b21007c0c */ /* 0x000fe4000c7c1270 */
[----:B------:R-:W-:Y:S01]  /*4f70*/  LOP3.LUT R32, R21, 0x24, RZ, 0xfc, !PT ;  /* 0x0000002415207812 */ /* 0x000fe200078efcff */
[----:B------:R-:W-:Y:S04]  /*4f80*/  STS.128 [R39], R52 ;  /* 0x0000003427007388 */ /* 0x000fe80000000c00 */
[----:B------:R-:W-:Y:S04]  /*4f90*/  STS.128 [R39+0x400], R56 ;  /* 0x0004003827007388 */ /* 0x000fe80000000c00 */
[----:B------:R-:W-:Y:S04]  /*4fa0*/  STS.128 [R39+0x800], R16 ;  /* 0x0008001027007388 */ /* 0x000fe80000000c00 */
[----:B------:R-:W-:Y:S01]  /*4fb0*/  STS.128 [R39+0xc00], R48 ;  /* 0x000c003027007388 */ /* 0x000fe20000000c00 */
[----:B------:R-:W-:Y:S06]  /*4fc0*/  BAR.SYNC.DEFER_BLOCKING 0x0 ;  /* 0x0000000000007b1d */ /* 0x000fec0000010000 */
[----:B------:R-:W1:Y:S04]  /*4fd0*/  LDS.128 R16, [R36] ;  /* 0x0000000024107984 */ /* 0x000e680000000c00 */
[----:B---3--:R2:W-:Y:S01]  /*4fe0*/  @P2 STG.E desc[UR22][R22.64], R40 ;  /* 0x0000002816002986 */ /* 0x0085e2000c101916 */
[----:B------:R-:W-:Y:S01]  /*4ff0*/  ISETP.LT.AND P2, PT, R37, UR11, !P0 ;  /* 0x0000000b25007c0c */ /* 0x000fe2000c741270 */
[----:B------:R-:W-:-:S02]  /*5000*/  IMAD R37, R0, 0x4, R35 ;  /* 0x0000000400257824 */ /* 0x000fc400078e0223 */
[----:B------:R3:W-:Y:S01]  /*5010*/  @P3 STG.E desc[UR22][R24.64], R41 ;  /* 0x0000002918003986 */ /* 0x0007e2000c101916 */
[C---:B------:R-:W-:Y:S01]  /*5020*/  ISETP.LT.AND P3, PT, R31.reuse, UR11, !P0 ;  /* 0x0000000b1f007c0c */ /* 0x040fe2000c761270 */
[----:B------:R-:W-:Y:S02]  /*5030*/  IMAD R31, R31, R0, RZ ;  /* 0x000000001f1f7224 */ /* 0x000fe400078e02ff */
[----:B------:R-:W-:Y:S01]  /*5040*/  @P4 STG.E desc[UR22][R26.64], R42 ;  /* 0x0000002a1a004986 */ /* 0x000fe2000c101916 */
[CC--:B------:R-:W-:Y:S02]  /*5050*/  LEA R28, P4, R2.reuse, R20.reuse, 0x2 ;  /* 0x00000014021c7211 */ /* 0x0c0fe400078810ff */
[----:B--2---:R-:W-:Y:S02]  /*5060*/  LEA R22, P5, R31, R20, 0x2 ;  /* 0x000000141f167211 */ /* 0x004fe400078a10ff */
[-C--:B------:R-:W-:Y:S01]  /*5070*/  LEA.HI.X.SX32 R29, R2, R3.reuse, 0x2, P4 ;  /* 0x00000003021d7211 */ /* 0x080fe200020f16ff */
[-C--:B------:R-:W-:Y:S01]  /*5080*/  IMAD R2, R33, R0.reuse, RZ ;  /* 0x0000000021027224 */ /* 0x080fe200078e02ff */
[----:B------:R-:W-:Y:S01]  /*5090*/  LEA.HI.X.SX32 R23, R31, R3, 0x2, P5 ;  /* 0x000000031f177211 */ /* 0x000fe200028f16ff */
[----:B------:R-:W-:Y:S01]  /*50a0*/  IMAD R33, R47, R0, RZ ;  /* 0x000000002f217224 */ /* 0x000fe200078e02ff */
[----:B---3--:R-:W-:Y:S01]  /*50b0*/  LOP3.LUT R24, R21, 0x20, RZ, 0xfc, !PT ;  /* 0x0000002015187812 */ /* 0x008fe200078efcff */
[----:B------:R2:W-:Y:S01]  /*50c0*/  @P2 STG.E desc[UR22][R28.64], R43 ;  /* 0x0000002b1c002986 */ /* 0x0005e2000c101916 */
[----:B------:R-:W-:-:S02]  /*50d0*/  LEA R30, P4, R2, R20, 0x2 ;  /* 0x00000014021e7211 */ /* 0x000fc400078810ff */
[----:B------:R-:W-:Y:S02]  /*50e0*/  ISETP.LT.AND P2, PT, R32, UR11, !P0 ;  /* 0x0000000b20007c0c */ /* 0x000fe4000c741270 */
[----:B------:R-:W-:Y:S02]  /*50f0*/  LEA R32, P5, R33, R20, 0x2 ;  /* 0x0000001421207211 */ /* 0x000fe400078a10ff */
[-C--:B------:R-:W-:Y:S01]  /*5100*/  LEA.HI.X.SX32 R31, R2, R3.reuse, 0x2, P4 ;  /* 0x00000003021f7211 */ /* 0x080fe200020f16ff */
[----:B------:R-:W-:Y:S01]  /*5110*/  IMAD R2, R45, R0, RZ ;  /* 0x000000002d027224 */ /* 0x000fe200078e02ff */
[----:B------:R-:W-:Y:S02]  /*5120*/  ISETP.LT.AND P4, PT, R47, UR11, !P0 ;  /* 0x0000000b2f007c0c */ /* 0x000fe4000c781270 */
[----:B------:R-:W-:Y:S02]  /*5130*/  LEA.HI.X.SX32 R33, R33, R3, 0x2, P5 ;  /* 0x0000000321217211 */ /* 0x000fe400028f16ff */
[----:B------:R-:W-:Y:S01]  /*5140*/  ISETP.LT.AND P5, PT, R45, UR11, !P0 ;  /* 0x0000000b2d007c0c */ /* 0x000fe2000c7a1270 */
[----:B-1----:R1:W-:Y:S01]  /*5150*/  @P3 STG.E desc[UR22][R22.64], R16 ;  /* 0x0000001016003986 */ /* 0x0023e2000c101916 */
[----:B--2---:R-:W-:-:S03]  /*5160*/  LEA R28, P3, R2, R20, 0x2 ;  /* 0x00000014021c7211 */ /* 0x004fc600078610ff */
[----:B------:R-:W-:Y:S01]  /*5170*/  @P6 STG.E desc[UR22][R30.64], R17 ;  /* 0x000000111e006986 */ /* 0x000fe2000c101916 */
[----:B------:R-:W-:Y:S02]  /*5180*/  LEA.HI.X.SX32 R29, R2, R3, 0x2, P3 ;  /* 0x00000003021d7211 */ /* 0x000fe400018f16ff */
[----:B------:R-:W-:Y:S01]  /*5190*/  ISETP.LT.AND P3, PT, R24, UR11, !P0 ;  /* 0x0000000b18007c0c */ /* 0x000fe2000c761270 */
[----:B------:R-:W-:Y:S01]  /*51a0*/  @P4 STG.E desc[UR22][R32.64], R18 ;  /* 0x0000001220004986 */ /* 0x000fe2000c101916 */
[----:B------:R-:W-:-:S03]  /*51b0*/  LOP3.LUT R2, R21, 0x2c, RZ, 0xfc, !PT ;  /* 0x0000002c15027812 */ /* 0x000fc600078efcff */
[----:B------:R-:W2:Y:S01]  /*51c0*/  LDS.128 R24, [R36+0x1000] ;  /* 0x0010000024187984 */ /* 0x000ea20000000c00 */
[-C--:B-1----:R-:W-:Y:S02]  /*51d0*/  LEA R22, P4, R35, R20.reuse, 0x2 ;  /* 0x0000001423167211 */ /* 0x082fe400078810ff */
[----:B------:R-:W-:Y:S01]  /*51e0*/  LOP3.LUT R16, R21, 0x28, RZ, 0xfc, !PT ;  /* 0x0000002815107812 */ /* 0x000fe200078efcff */
[----:B------:R1:W-:Y:S01]  /*51f0*/  @P5 STG.E desc[UR22][R28.64], R19 ;  /* 0x000000131c005986 */ /* 0x0003e2000c101916 */
[----:B------:R-:W-:Y:S02]  /*5200*/  LEA R34, P5, R37, R20, 0x2 ;  /* 0x0000001425227211 */ /* 0x000fe400078a10ff */
[-C--:B------:R-:W-:Y:S02]  /*5210*/  LEA.HI.X.SX32 R23, R35, R3.reuse, 0x2, P4 ;  /* 0x0000000323177211 */ /* 0x080fe400020f16ff */
[----:B------:R-:W-:Y:S01]  /*5220*/  LEA.HI.X.SX32 R35, R37, R3, 0x2, P5 ;  /* 0x0000000325237211 */ /* 0x000fe200028f16ff */
[----:B------:R-:W-:Y:S01]  /*5230*/  IMAD R37, R0, 0x4, R37 ;  /* 0x0000000400257824 */ /* 0x000fe200078e0225 */
[----:B------:R-:W-:Y:S01]  /*5240*/  ISETP.LT.AND P5, PT, R16, UR11, !P0 ;  /* 0x0000000b10007c0c */ /* 0x000fe2000c7a1270 */
[----:B------:R3:W-:Y:S01]  /*5250*/  @P3 STG.E desc[UR22][R22.64], R12 ;  /* 0x0000000c16003986 */ /* 0x0007e2000c101916 */
[----:B------:R-:W-:-:S02]  /*5260*/  ISETP.LT.AND P4, PT, R2, UR11, !P0 ;  /* 0x0000000b02007c0c */ /* 0x000fc4000c781270 */
[----:B------:R-:W-:Y:S01]  /*5270*/  LOP3.LUT R2, R21, 0x34, RZ, 0xfc, !PT ;  /* 0x0000003415027812 */ /* 0x000fe200078efcff */
[C---:B-1----:R-:W-:Y:S01]  /*5280*/  IMAD R19, R0.reuse, 0x4, R37 ;  /* 0x0000000400137824 */ /* 0x042fe200078e0225 */
[----:B------:R1:W-:Y:S01]  /*5290*/  @P2 STG.E desc[UR22][R34.64], R13 ;  /* 0x0000000d22002986 */ /* 0x0003e2000c101916 */
[-C--:B------:R-:W-:Y:S02]  /*52a0*/  LEA R16, P2, R37, R20.reuse, 0x2 ;  /* 0x0000001425107211 */ /* 0x080fe400078410ff */
[C---:B------:R-:W-:Y:S01]  /*52b0*/  IMAD R29, R0.reuse, 0x4, R19 ;  /* 0x00000004001d7824 */ /* 0x040fe200078e0213 */
[----:B------:R-:W-:Y:S02]  /*52c0*/  LEA R18, P3, R19, R20, 0x2 ;  /* 0x0000001413127211 */ /* 0x000fe400078610ff */
[----:B------:R-:W-:Y:S01]  /*52d0*/  LEA.HI.X.SX32 R17, R37, R3, 0x2, P2 ;  /* 0x0000000325117211 */ /* 0x000fe200010f16ff */
[----:B------:R-:W-:Y:S01]  /*52e0*/  IMAD R31, R0, 0x4, R29 ;  /* 0x00000004001f7824 */ /* 0x000fe200078e021d */
[----:B------:R-:W-:-:S02]  /*52f0*/  LOP3.LUT R28, R21, 0x30, RZ, 0xfc, !PT ;  /* 0x00000030151c7812 */ /* 0x000fc400078efcff */
[-C--:B------:R-:W-:Y:S01]  /*5300*/  LEA.HI.X.SX32 R19, R19, R3.reuse, 0x2, P3 ;  /* 0x0000000313137211 */ /* 0x080fe200018f16ff */
[----:B------:R-:W-:Y:S01]  /*5310*/  @P5 STG.E desc[UR22][R16.64], R14 ;  /* 0x0000000e10005986 */ /* 0x000fe2000c101916 */
[----:B------:R-:W-:Y:S02]  /*5320*/  ISETP.LT.AND P3, PT, R28, UR11, !P0 ;  /* 0x0000000b1c007c0c */ /* 0x000fe4000c761270 */
[-C--:B---3--:R-:W-:Y:S01]  /*5330*/  LEA R22, P5, R31, R20.reuse, 0x2 ;  /* 0x000000141f167211 */ /* 0x088fe200078a10ff */
[----:B------:R3:W-:Y:S01]  /*5340*/  @P4 STG.E desc[UR22][R18.64], R15 ;  /* 0x0000000f12004986 */ /* 0x0007e2000c101916 */
[----:B------:R-:W-:Y:S02]  /*5350*/  ISETP.LT.AND P2, PT, R2, UR11, !P0 ;  /* 0x0000000b02007c0c */ /* 0x000fe4000c741270 */
[----:B------:R-:W-:Y:S02]  /*5360*/  LEA R12, P4, R29, R20, 0x2 ;  /* 0x000000141d0c7211 */ /* 0x000fe400078810ff */
[-C--:B------:R-:W-:Y:S01]  /*5370*/  LEA.HI.X.SX32 R23, R31, R3.reuse, 0x2, P5 ;  /* 0x000000031f177211 */ /* 0x080fe200028f16ff */
[----:B------:R-:W-:Y:S01]  /*5380*/  IMAD R31, R0, 0x4, R31 ;  /* 0x00000004001f7824 */ /* 0x000fe200078e021f */
[----:B-1----:R-:W-:-:S02]  /*5390*/  LEA.HI.X.SX32 R13, R29, R3, 0x2, P4 ;  /* 0x000000031d0d7211 */ /* 0x002fc400020f16ff */
[C---:B------:R-:W-:Y:S02]  /*53a0*/  LOP3.LUT R28, R21.reuse, 0x38, RZ, 0xfc, !PT ;  /* 0x00000038151c7812 */ /* 0x040fe400078efcff */
[C---:B------:R-:W-:Y:S01]  /*53b0*/  LOP3.LUT R2, R21.reuse, 0x3c, RZ, 0xfc, !PT ;  /* 0x0000003c15027812 */ /* 0x040fe200078efcff */
[----:B---3--:R-:W-:Y:S01]  /*53c0*/  IMAD R15, R0, 0x4, R31 ;  /* 0x00000004000f7824 */ /* 0x008fe200078e021f */
[----:B------:R-:W-:Y:S01]  /*53d0*/  ISETP.LT.AND P5, PT, R28, UR11, !P0 ;  /* 0x0000000b1c007c0c */ /* 0x000fe2000c7a1270 */
[----:B--2---:R1:W-:Y:S01]  /*53e0*/  @P3 STG.E desc[UR22][R12.64], R24 ;  /* 0x000000180c003986 */ /* 0x0043e2000c101916 */
[----:B------:R-:W-:Y:S01]  /*53f0*/  LOP3.LUT R14, R21, 0x40, RZ, 0xfc, !PT ;  /* 0x00000040150e7812 */ /* 0x000fe200078efcff */
[----:B------:R-:W-:Y:S01]  /*5400*/  IMAD R29, R0, 0x4, R15 ;  /* 0x00000004001d7824 */ /* 0x000fe200078e020f */
[----:B------:R-:W-:Y:S01]  /*5410*/  LEA R18, P3, R15, R20, 0x2 ;  /* 0x000000140f127211 */ /* 0x000fe200078610ff */
[----:B------:R2:W-:Y:S01]  /*5420*/  @P2 STG.E desc[UR22][R22.64], R25 ;  /* 0x0000001916002986 */ /* 0x0005e2000c101916 */
[----:B------:R-:W-:-:S02]  /*5430*/  ISETP.LT.AND P4, PT, R2, UR11, !P0 ;  /* 0x0000000b02007c0c */ /* 0x000fc4000c781270 */
[----:B------:R-:W-:Y:S02]  /*5440*/  LEA R16, P2, R31, R20, 0x2 ;  /* 0x000000141f107211 */ /* 0x000fe400078410ff */
[-C--:B------:R-:W-:Y:S02]  /*5450*/  LEA.HI.X.SX32 R19, R15, R3.reuse, 0x2, P3 ;  /* 0x000000030f137211 */ /* 0x080fe400018f16ff */
[----:B------:R-:W-:Y:S02]  /*5460*/  ISETP.LT.AND P3, PT, R14, UR11, !P0 ;  /* 0x0000000b0e007c0c */ /* 0x000fe4000c761270 */
[----:B------:R-:W3:Y:S01]  /*5470*/  LDS.128 R12, [R36+0x2000] ;  /* 0x00200000240c7984 */ /* 0x000ee20000000c00 */
[----:B------:R-:W-:Y:S01]  /*5480*/  LEA.HI.X.SX32 R17, R31, R3, 0x2, P2 ;  /* 0x000000031f117211 */ /* 0x000fe200010f16ff */
[----:B------:R-:W-:Y:S01]  /*5490*/  IMAD R31, R0, 0x4, R29 ;  /* 0x00000004001f7824 */ /* 0x000fe200078e021d */
[C---:B------:R-:W-:Y:S01]  /*54a0*/  LOP3.LUT R2, R21.reuse, 0x44, RZ, 0xfc, !PT ;  /* 0x0000004415027812 */ /* 0x040fe200078efcff */
[----:B------:R-:W4:Y:S01]  /*54b0*/  LDS.128 R36, [R36+0x3000] ;  /* 0x0030000024247984 */ /* 0x000f220000000c00 */
[----:B------:R-:W-:-:S02]  /*54c0*/  LOP3.LUT R28, R21, 0x48, RZ, 0xfc, !PT ;  /* 0x00000048151c7812 */ /* 0x000fc400078efcff */
[----:B------:R-:W-:Y:S01]  /*54d0*/  ISETP.LT.AND P2, PT, R2, UR11, !P0 ;  /* 0x0000000b02007c0c */ /* 0x000fe2000c741270 */
[----:B------:R5:W-:Y:S01]  /*54e0*/  @P5 STG.E desc[UR22][R16.64], R26 ;  /* 0x0000001a10005986 */ /* 0x000be2000c101916 */
[-C--:B-1----:R-:W-:Y:S02]  /*54f0*/  LEA R24, P5, R31, R20.reuse, 0x2 ;  /* 0x000000141f187211 */ /* 0x082fe400078a10ff */
[----:B------:R-:W-:Y:S01]  /*5500*/  LOP3.LUT R2, R21, 0x4c, RZ, 0xfc, !PT ;  /* 0x0000004c15027812 */ /* 0x000fe200078efcff */
[----:B------:R1:W-:Y:S01]  /*5510*/  @P4 STG.E desc[UR22][R18.64], R27 ;  /* 0x0000001b12004986 */ /* 0x0003e2000c101916 */
[----:B--2---:R-:W-:Y:S02]  /*5520*/  LEA R22, P4, R29, R20, 0x2 ;  /* 0x000000141d167211 */ /* 0x004fe400078810ff */
[-C--:B------:R-:W-:Y:S01]  /*5530*/  LEA.HI.X.SX32 R25, R31, R3.reuse, 0x2, P5 ;  /* 0x000000031f197211 */ /* 0x080fe200028f16ff */
[----:B------:R-:W-:Y:S01]  /*5540*/  IMAD R31, R0, 0x4, R31 ;  /* 0x00000004001f7824 */ /* 0x000fe200078e021f */
[----:B------:R-:W-:-:S02]  /*5550*/  LEA.HI.X.SX32 R23, R29, R3, 0x2, P4 ;  /* 0x000000031d177211 */ /* 0x000fc400020f16ff */
[----:B------:R-:W-:Y:S02]  /*5560*/  ISETP.LT.AND P5, PT, R28, UR11, !P0 ;  /* 0x0000000b1c007c0c */ /* 0x000fe4000c7a1270 */
[----:B------:R-:W-:Y:S01]  /*5570*/  ISETP.LT.AND P4, PT, R2, UR11, !P0 ;  /* 0x0000000b02007c0c */ /* 0x000fe2000c781270 */
[----:B------:R-:W-:Y:S01]  /*5580*/  @P3 STG.E desc[UR22][R22.64], R8 ;  /* 0x0000000816003986 */ /* 0x000fe2000c101916 */
[C---:B-----5:R-:W-:Y:S01]  /*5590*/  LOP3.LUT R26, R21.reuse, 0x50, RZ, 0xfc, !PT ;  /* 0x00000050151a7812 */ /* 0x060fe200078efcff */
[C---:B-1----:R-:W-:Y:S01]  /*55a0*/  IMAD R19, R0.reuse, 0x4, R31 ;  /* 0x0000000400137824 */ /* 0x042fe200078e021f */
[----:B------:R-:W-:Y:S01]  /*55b0*/  LOP3.LUT R2, R21, 0x54, RZ, 0xfc, !PT ;  /* 0x0000005415027812 */ /* 0x000fe200078efcff */
[----:B------:R1:W-:Y:S01]  /*55c0*/  @P2 STG.E desc[UR22][R24.64], R9 ;  /* 0x0000000918002986 */ /* 0x0003e2000c101916 */
[-C--:B------:R-:W-:Y:S01]  /*55d0*/  LEA R16, P2, R31, R20.reuse, 0x2 ;  /* 0x000000141f107211 */ /* 0x080fe200078410ff */
[----:B------:R-:W-:Y:S01]  /*55e0*/  IMAD R27, R0, 0x4, R19 ;  /* 0x00000004001b7824 */ /* 0x000fe200078e0213 */
[----:B------:R-:W-:-:S02]  /*55f0*/  LEA R18, P3, R19, R20, 0x2 ;  /* 0x0000001413127211 */ /* 0x000fc400078610ff */
[-C--:B------:R-:W-:Y:S02]  /*5600*/  LEA.HI.X.SX32 R17, R31, R3.reuse, 0x2, P2 ;  /* 0x000000031f117211 */ /* 0x080fe400010f16ff */
[----:B------:R-:W-:Y:S02]  /*5610*/  LEA.HI.X.SX32 R19, R19, R3, 0x2, P3 ;  /* 0x0000000313137211 */ /* 0x000fe400018f16ff */
[----:B------:R-:W-:Y:S01]  /*5620*/  ISETP.LT.AND P3, PT, R26, UR11, !P0 ;  /* 0x0000000b1a007c0c */ /* 0x000fe2000c761270 */
[----:B------:R-:W-:Y:S01]  /*5630*/  @P5 STG.E desc[UR22][R16.64], R10 ;  /* 0x0000000a10005986 */ /* 0x000fe2000c101916 */
[----:B------:R-:W-:Y:S01]  /*5640*/  ISETP.LT.AND P2, PT, R2, UR11, !P0 ;  /* 0x0000000b02007c0c */ /* 0x000fe2000c741270 */
[----:B-1----:R-:W-:Y:S01]  /*5650*/  IMAD R25, R0, 0x4, R27 ;  /* 0x0000000400197824 */ /* 0x002fe200078e021b */
[----:B------:R-:W-:Y:S01]  /*5660*/  LOP3.LUT R24, R21, 0x58, RZ, 0xfc, !PT ;  /* 0x0000005815187812 */ /* 0x000fe200078efcff */
[----:B------:R1:W-:Y:S01]  /*5670*/  @P4 STG.E desc[UR22][R18.64], R11 ;  /* 0x0000000b12004986 */ /* 0x0003e2000c101916 */
[----:B------:R-:W-:-:S02]  /*5680*/  LEA R8, P4, R27, R20, 0x2 ;  /* 0x000000141b087211 */ /* 0x000fc400078810ff */
[-C--:B------:R-:W-:Y:S02]  /*5690*/  LEA R22, P5, R25, R20.reuse, 0x2 ;  /* 0x0000001419167211 */ /* 0x080fe400078a10ff */
[-C--:B------:R-:W-:Y:S02]  /*56a0*/  LEA.HI.X.SX32 R9, R27, R3.reuse, 0x2, P4 ;  /* 0x000000031b097211 */ /* 0x080fe400020f16ff */
[----:B------:R-:W-:Y:S01]  /*56b0*/  LEA.HI.X.SX32 R23, R25, R3, 0x2, P5 ;  /* 0x0000000319177211 */ /* 0x000fe200028f16ff */
[----:B------:R-:W-:Y:S01]  /*56c0*/  IMAD R25, R0, 0x4, R25 ;  /* 0x0000000400197824 */ /* 0x000fe200078e0219 */
[C---:B------:R-:W-:Y:S01]  /*56d0*/  LOP3.LUT R2, R21.reuse, 0x5c, RZ, 0xfc, !PT ;  /* 0x0000005c15027812 */ /* 0x040fe200078efcff */
[----:B---3--:R-:W-:Y:S01]  /*56e0*/  @P3 STG.E desc[UR22][R8.64], R12 ;  /* 0x0000000c08003986 */ /* 0x008fe2000c101916 */
[----:B------:R-:W-:Y:S01]  /*56f0*/  ISETP.LT.AND P5, PT, R24, UR11, !P0 ;  /* 0x0000000b18007c0c */ /* 0x000fe2000c7a1270 */
[----:B-1----:R-:W-:Y:S01]  /*5700*/  IMAD R19, R0, 0x4, R25 ;  /* 0x0000000400137824 */ /* 0x002fe200078e0219 */
[----:B------:R-:W-:Y:S01]  /*5710*/  LOP3.LUT R17, R21, 0x64, RZ, 0xfc, !PT ;  /* 0x0000006415117812 */ /* 0x000fe200078efcff */
[----:B------:R1:W-:Y:S01]  /*5720*/  @P2 STG.E desc[UR22][R22.64], R13 ;  /* 0x0000000d16002986 */ /* 0x0003e2000c101916 */
[----:B------:R-:W-:-:S02]  /*5730*/  LEA R10, P2, R25, R20, 0x2 ;  /* 0x00000014190a7211 */ /* 0x000fc400078410ff */
[----:B------:R-:W-:Y:S02]  /*5740*/  ISETP.LT.AND P4, PT, R2, UR11, !P0 ;  /* 0x0000000b02007c0c */ /* 0x000fe4000c781270 */
[----:B------:R-:W-:Y:S02]  /*5750*/  LEA R16, P6, R19, R20, 0x2 ;  /* 0x0000001413107211 */ /* 0x000fe400078c10ff */
[----:B------:R-:W-:Y:S02]  /*5760*/  LOP3.LUT R2, R21, 0x70, RZ, 0xfc, !PT ;  /* 0x0000007015027812 */ /* 0x000fe400078efcff */
[-C--:B------:R-:W-:Y:S02]  /*5770*/  LEA.HI.X.SX32 R11, R25, R3.reuse, 0x2, P2 ;  /* 0x00000003190b7211 */ /* 0x080fe400010f16ff */
[----:B------:R-:W-:Y:S02]  /*5780*/  ISETP.LT.AND P2, PT, R17, UR11, !P0 ;  /* 0x0000000b11007c0c */ /* 0x000fe4000c741270 */
[----:B------:R-:W-:Y:S01]  /*5790*/  LEA.HI.X.SX32 R17, R19, R3, 0x2, P6 ;  /* 0x0000000313117211 */ /* 0x000fe200030f16ff */
[----:B------:R-:W-:Y:S01]  /*57a0*/  IMAD R19, R0, 0x4, R19 ;  /* 0x0000000400137824 */ /* 0x000fe200078e0213 */
[----:B------:R-:W-:Y:S01]  /*57b0*/  ISETP.LT.AND P3, PT, R2, UR11, !P0 ;  /* 0x0000000b02007c0c */ /* 0x000fe2000c761270 */
[----:B------:R2:W-:Y:S01]  /*57c0*/  @P5 STG.E desc[UR22][R10.64], R14 ;  /* 0x0000000e0a005986 */ /* 0x0005e2000c101916 */
[----:B------:R-:W-:Y:S01]  /*57d0*/  LOP3.LUT R2, R21, 0x60, RZ, 0xfc, !PT ;  /* 0x0000006015027812 */ /* 0x000fe200078efcff */
[----:B-1----:R-:W-:-:S02]  /*57e0*/  IMAD R13, R0, 0x4, R19 ;  /* 0x00000004000d7824 */ /* 0x002fc400078e0213 */
[----:B------:R1:W-:Y:S01]  /*57f0*/  @P4 STG.E desc[UR22][R16.64], R15 ;  /* 0x0000000f10004986 */ /* 0x0003e2000c101916 */
[----:B------:R-:W-:Y:S02]  /*5800*/  ISETP.LT.AND P5, PT, R2, UR11, !P0 ;  /* 0x0000000b02007c0c */ /* 0x000fe4000c7a1270 */
[-C--:B------:R-:W-:Y:S02]  /*5810*/  LEA R8, P4, R19, R20.reuse, 0x2 ;  /* 0x0000001413087211 */ /* 0x080fe400078810ff */
[-C--:B------:R-:W-:Y:S02]  /*5820*/  LEA R12, P6, R13, R20.reuse, 0x2 ;  /* 0x000000140d0c7211 */ /* 0x080fe400078c10ff */
[-C--:B------:R-:W-:Y:S01]  /*5830*/  LEA.HI.X.SX32 R9, R19, R3.reuse, 0x2, P4 ;  /* 0x0000000313097211 */ /* 0x080fe200020f16ff */
[C---:B--2---:R-:W-:Y:S01]  /*5840*/  IMAD R11, R0.reuse, 0x4, R13 ;  /* 0x00000004000b7824 */ /* 0x044fe200078e020d */
[----:B------:R-:W-:Y:S02]  /*5850*/  LEA.HI.X.SX32 R13, R13, R3, 0x2, P6 ;  /* 0x000000030d0d7211 */ /* 0x000fe400030f16ff */
[----:B------:R-:W-:Y:S01]  /*5860*/  LOP3.LUT R2, R21, 0x6c, RZ, 0xfc, !PT ;  /* 0x0000006c15027812 */ /* 0x000fe200078efcff */
[----:B-1----:R-:W-:Y:S01]  /*5870*/  IMAD R15, R0, 0x4, R11 ;  /* 0x00000004000f7824 */ /* 0x002fe200078e020b */
[-C--:B------:R-:W-:Y:S01]  /*5880*/  LEA R10, P6, R11, R20.reuse, 0x2 ;  /* 0x000000140b0a7211 */ /* 0x080fe200078c10ff */
[----:B------:R1:W-:Y:S01]  /*5890*/  @P5 STG.E desc[UR22][R8.64], R4 ;  /* 0x0000000408005986 */ /* 0x0003e2000c101916 */
[----:B------:R-:W-:Y:S01]  /*58a0*/  ISETP.LT.AND P4, PT, R2, UR11, !P0 ;  /* 0x0000000b02007c0c */ /* 0x000fe2000c781270 */
[C---:B------:R-:W-:Y:S01]  /*58b0*/  IMAD R17, R0.reuse, 0x4, R15 ;  /* 0x0000000400117824 */ /* 0x040fe200078e020f */
[----:B------:R-:W-:Y:S01]  /*58c0*/  LOP3.LUT R2, R21, 0x68, RZ, 0xfc, !PT ;  /* 0x0000006815027812 */ /* 0x000fe200078efcff */
[----:B------:R2:W-:Y:S01]  /*58d0*/  @P2 STG.E desc[UR22][R12.64], R5 ;  /* 0x000000050c002986 */ /* 0x0005e2000c101916 */
[----:B------:R-:W-:Y:S01]  /*58e0*/  LEA R14, P2, R15, R20, 0x2 ;  /* 0x000000140f0e7211 */ /* 0x000fe200078410ff */
[----:B------:R-:W-:Y:S01]  /*58f0*/  IMAD R19, R0, 0x4, R17 ;  /* 0x0000000400137824 */ /* 0x000fe200078e0211 */
[----:B------:R-:W-:-:S02]  /*5900*/  ISETP.LT.AND P5, PT, R2, UR11, !P0 ;  /* 0x0000000b02007c0c */ /* 0x000fc4000c7a1270 */
[-C--:B------:R-:W-:Y:S02]  /*5910*/  LEA.HI.X.SX32 R15, R15, R3.reuse, 0x2, P2 ;  /* 0x000000030f0f7211 */ /* 0x080fe400010f16ff */
[C---:B------:R-:W-:Y:S02]  /*5920*/  LOP3.LUT R16, R21.reuse, 0x74, RZ, 0xfc, !PT ;  /* 0x0000007415107812 */ /* 0x040fe400078efcff */
[----:B------:R-:W-:Y:S01]  /*5930*/  LOP3.LUT R2, R21, 0x7c, RZ, 0xfc, !PT ;  /* 0x0000007c15027812 */ /* 0x000fe200078efcff */
[C---:B------:R-:W-:Y:S01]  /*5940*/  IMAD R21, R0.reuse, 0x4, R19 ;  /* 0x0000000400157824 */ /* 0x040fe200078e0213 */
[-C--:B------:R-:W-:Y:S02]  /*5950*/  LEA.HI.X.SX32 R11, R11, R3.reuse, 0x2, P6 ;  /* 0x000000030b0b7211 */ /* 0x080fe400030f16ff */
[-C--:B-1----:R-:W-:Y:S01]  /*5960*/  LEA R4, P2, R19, R20.reuse, 0x2 ;  /* 0x0000001413047211 */ /* 0x082fe200078410ff */
[----:B------:R-:W-:Y:S01]  /*5970*/  IMAD R0, R0, 0x4, R21 ;  /* 0x0000000400007824 */ /* 0x000fe200078e0215 */
[----:B------:R-:W-:Y:S01]  /*5980*/  LEA R8, P6, R17, R20, 0x2 ;  /* 0x0000001411087211 */ /* 0x000fe200078c10ff */
[----:B------:R1:W-:Y:S01]  /*5990*/  @P5 STG.E desc[UR22][R10.64], R6 ;  /* 0x000000060a005986 */ /* 0x0003e2000c101916 */
[----:B--2---:R-:W-:-:S02]  /*59a0*/  LEA.HI.X.SX32 R5, R19, R3, 0x2, P2 ;  /* 0x0000000313057211 */ /* 0x004fc400010f16ff */
[-C--:B------:R-:W-:Y:S01]  /*59b0*/  LEA.HI.X.SX32 R9, R17, R3.reuse, 0x2, P6 ;  /* 0x0000000311097211 */ /* 0x080fe200030f16ff */
[----:B------:R1:W-:Y:S01]  /*59c0*/  @P4 STG.E desc[UR22][R14.64], R7 ;  /* 0x000000070e004986 */ /* 0x0003e2000c101916 */
[----:B------:R-:W-:Y:S02]  /*59d0*/  ISETP.LT.AND P2, PT, R16, UR11, !P0 ;  /* 0x0000000b10007c0c */ /* 0x000fe4000c741270 */
[CC--:B------:R-:W-:Y:S01]  /*59e0*/  LEA R12, P6, R21.reuse, R20.reuse, 0x2 ;  /* 0x00000014150c7211 */ /* 0x0c0fe200078c10ff */
[----:B----4-:R1:W-:Y:S01]  /*59f0*/  @P3 STG.E desc[UR22][R8.64], R36 ;  /* 0x0000002408003986 */ /* 0x0103e2000c101916 */
[----:B------:R-:W-:Y:S02]  /*5a00*/  ISETP.LT.AND P0, PT, R2, UR11, !P0 ;  /* 0x0000000b02007c0c */ /* 0x000fe4000c701270 */
[----:B------:R-:W-:Y:S02]  /*5a10*/  LEA.HI.X.SX32 R13, R21, R3, 0x2, P6 ;  /* 0x00000003150d7211 */ /* 0x000fe400030f16ff */
[----:B------:R-:W-:-:S04]  /*5a20*/  LEA R20, P6, R0, R20, 0x2 ;  /* 0x0000001400147211 */ /* 0x000fc800078c10ff */
[----:B------:R-:W-:Y:S01]  /*5a30*/  LEA.HI.X.SX32 R21, R0, R3, 0x2, P6 ;  /* 0x0000000300157211 */ /* 0x000fe200030f16ff */
[----:B------:R1:W-:Y:S04]  /*5a40*/  @P2 STG.E desc[UR22][R4.64], R37 ;  /* 0x0000002504002986 */ /* 0x0003e8000c101916 */
[----:B------:R1:W-:Y:S04]  /*5a50*/  @P1 STG.E desc[UR22][R12.64], R38 ;  /* 0x000000260c001986 */ /* 0x0003e8000c101916 */
[----:B------:R1:W-:Y:S01]  /*5a60*/  @P0 STG.E desc[UR22][R20.64], R39 ;  /* 0x0000002714000986 */ /* 0x0003e2000c101916 */
[----:B------:R-:W-:Y:S06]  /*5a70*/  BAR.SYNC.DEFER_BLOCKING 0x0 ;  /* 0x0000000000007b1d */ /* 0x000fec0000010000 */
[----:B------:R-:W-:Y:S05]  /*5a80*/  BRA.U UP0, `(.L_x_13) ;  /* 0x0000000100a07547 */ /* 0x000fea000b800000 */
[----:B------:R-:W2:Y:S01]  /*5a90*/  S2UR UR5, SR_CgaCtaId ;  /* 0x00000000000579c3 */ /* 0x000ea20000008800 */
[----:B------:R-:W-:Y:S01]  /*5aa0*/  NOP ;  /* 0x0000000000007918 */ /* 0x000fe20000000000 */
[----:B------:R-:W-:Y:S01]  /*5ab0*/  UMOV UR4, 0x50 ;  /* 0x0000005000047882 */ /* 0x000fe20000000000 */
[----:B------:R-:W-:Y:S02]  /*5ac0*/  IMAD.U32 R0, RZ, RZ, UR26 ;  /* 0x0000001aff007e24 */ /* 0x000fe4000f8e00ff */
[----:B------:R-:W-:Y:S02]  /*5ad0*/  IMAD.MOV.U32 R3, RZ, RZ, 0xf ;  /* 0x0000000fff037424 */ /* 0x000fe400078e00ff */
[----:B-1----:R-:W-:Y:S01]  /*5ae0*/  IMAD.MOV.U32 R7, RZ, RZ, 0x1 ;  /* 0x00000001ff077424 */ /* 0x002fe200078e00ff */
[----:B------:R-:W-:-:S04]  /*5af0*/  LOP3.LUT R0, R0, 0xffff, RZ, 0xc0, !PT ;  /* 0x0000ffff00007812 */ /* 0x000fc800078ec0ff */
[----:B------:R-:W-:-:S05]  /*5b00*/  SHF.R.U32.HI R0, RZ, 0x5, R0 ;  /* 0x00000005ff007819 */ /* 0x000fca0000011600 */
[----:B------:R-:W-:Y:S01]  /*5b10*/  VIADD R2, R0, 0x10 ;  /* 0x0000001000027836 */ /* 0x000fe20000000000 */
[----:B------:R-:W-:Y:S01]  /*5b20*/  SHF.L.U32 R0, R3, R0, RZ ;  /* 0x0000000003007219 */ /* 0x000fe200000006ff */
[----:B--2---:R-:W-:-:S03]  /*5b30*/  ULEA UR6, UR5, UR4, 0x18 ;  /* 0x0000000405067291 */ /* 0x004fc6000f8ec0ff */
[----:B------:R-:W-:-:S04]  /*5b40*/  SHF.L.U32 R3, R7, R2, RZ ;  /* 0x0000000207037219 */ /* 0x000fc800000006ff */
[----:B------:R-:W-:Y:S02]  /*5b50*/  LOP3.LUT R0, R3, R0, RZ, 0xfc, !PT ;  /* 0x0000000003007212 */ /* 0x000fe400078efcff */
[----:B------:R-:W1:Y:S02]  /*5b60*/  LDS R5, [UR6] ;  /* 0x00000006ff057984 */ /* 0x000e640008000800 */
[C---:B------:R-:W-:Y:S02]  /*5b70*/  LOP3.LUT R2, R0.reuse, 0xffff, RZ, 0xc0, !PT ;  /* 0x0000ffff00027812 */ /* 0x040fe400078ec0ff */
[----:B-1----:R-:W-:-:S04]  /*5b80*/  LOP3.LUT R3, R0, 0xffff, R5, 0x80, !PT ;  /* 0x0000ffff00037812 */ /* 0x002fc800078e8005 */
[----:B------:R-:W-:-:S13]  /*5b90*/  ISETP.NE.AND P0, PT, R3, R2, PT ;  /* 0x000000020300720c */ /* 0x000fda0003f05270 */
[----:B------:R-:W-:Y:S05]  /*5ba0*/  @P0 BRA `(.L_x_14) ;  /* 0x0000000000500947 */ /* 0x000fea0003800000 */
[----:B------:R-:W-:Y:S02]  /*5bb0*/  SHF.R.U32.HI R5, RZ, 0x10, R5 ;  /* 0x00000010ff057819 */ /* 0x000fe40000011605 */
[----:B------:R-:W-:-:S04]  /*5bc0*/  SHF.R.U32.HI R2, RZ, 0x10, R0 ;  /* 0x00000010ff027819 */ /* 0x000fc80000011600 */
[----:B------:R-:W-:-:S04]  /*5bd0*/  LOP3.LUT R5, R5, R2, RZ, 0xc0, !PT ;  /* 0x0000000205057212 */ /* 0x000fc800078ec0ff */
[----:B------:R-:W-:-:S13]  /*5be0*/  ISETP.NE.AND P0, PT, R5, R2, PT ;  /* 0x000000020500720c */ /* 0x000fda0003f05270 */
[----:B------:R-:W-:Y:S05]  /*5bf0*/  @P0 BRA `(.L_x_15) ;  /* 0x0000000000300947 */ /* 0x000fea0003800000 */
[----:B------:R-:W-:Y:S01]  /*5c00*/  R2UR UR4, R0 ;  /* 0x00000000000472ca */ /* 0x000fe200000e0000 */
[----:B------:R-:W-:Y:S01]  /*5c10*/  VOTEU.ANY UR5, UPT, PT ;  /* 0x0000000000057886 */ /* 0x000fe200038e0100 */
[----:B------:R-:W1:Y:S01]  /*5c20*/  S2R R0, SR_LANEID ;  /* 0x0000000000007919 */ /* 0x000e620000000000 */
[----:B------:R-:W-:-:S10]  /*5c30*/  UFLO.U32 UR5, UR5 ;  /* 0x00000005000572bd */ /* 0x000fd400080e0000 */
[----:B------:R-:W-:-:S06]  /*5c40*/  ULOP3.LUT UR4, URZ, UR4, URZ, 0x33, !UPT ;  /* 0x00000004ff047292 */ /* 0x000fcc000f8e33ff */
[----:B------:R-:W-:-:S04]  /*5c50*/  IMAD.U32 R2, RZ, RZ, UR4 ;  /* 0x00000004ff027e24 */ /* 0x000fc8000f8e00ff */
[----:B------:R-:W2:Y:S02]  /*5c60*/  REDUX UR7, R2 ;  /* 0x00000000020773c4 */ /* 0x000ea40000000000 */
[----:B------:R3:W-:Y:S01]  /*5c70*/  UTCATOMSWS.AND URZ, UR4 ;  /* 0x0000000400ff79e3 */ /* 0x0007e20008000000 */
[----:B-1----:R-:W-:Y:S01]  /*5c80*/  ISETP.EQ.U32.AND P0, PT, R0, UR5, PT ;  /* 0x0000000500007c0c */ /* 0x002fe2000bf02070 */
[----:B--2---:R-:W-:-:S12]  /*5c90*/  IMAD.U32 R0, RZ, RZ, UR7 ;  /* 0x00000007ff007e24 */ /* 0x004fd8000f8e00ff */
[----:B------:R3:W-:Y:S01]  /*5ca0*/  @P0 ATOMS.AND RZ, [UR6], R0 ;  /* 0x00000000ffff098c */ /* 0x0007e2000a800006 */
[----:B------:R-:W-:Y:S05]  /*5cb0*/  BRA `(.L_x_13) ;  /* 0x0000000000147947 */ /* 0x000fea0003800000 */
.L_x_15:
[----:B------:R-:W-:-:S07]  /*5cc0*/  MOV R2, 0x5ce0 ;  /* 0x00005ce000027802 */ /* 0x000fce0000000f00 */
[----:B------:R-:W-:Y:S05]  /*5cd0*/  CALL.REL.NOINC `($__internal_0_$__cuda_sm10x_tcgen05_guardrail_trap_col_being_dealloced_not_returned_by_alloc) ;  /* 0x00000000002c7944 */ /* 0x000fea0003c00000 */
[----:B------:R-:W-:Y:S05]  /*5ce0*/  BRA `(.L_x_13) ;  /* 0x0000000000087947 */ /* 0x000fea0003800000 */
.L_x_14:
[----:B------:R-:W-:-:S07]  /*5cf0*/  MOV R2, 0x5d10 ;  /* 0x00005d1000027802 */ /* 0x000fce0000000f00 */
[----:B------:R-:W-:Y:S05]  /*5d00*/  CALL.REL.NOINC `($__internal_2_$__cuda_sm10x_tcgen05_guardrail_trap_unallocated_columns_being_dealloced) ;  /* 0x0000000000387944 */ /* 0x000fea0003c00000 */
.L_x_13:
[----:B------:R-:W-:Y:S01]  /*5d10*/  NOP ;  /* 0x0000000000007918 */ /* 0x000fe20000000000 */
[----:B---3--:R-:W-:Y:S05]  /*5d20*/  EXIT ;  /* 0x000000000000794d */ /* 0x008fea0003800000 */
.L_x_9:
[----:B------:R-:W1:Y:S02]  /*5d30*/  SYNCS.PHASECHK.TRANS64.TRYWAIT P4, [UR18], R5 ;  /* 0x00000005ff0075a7 */ /* 0x000e640008081112 */
[----:B-1----:R-:W-:Y:S05]  /*5d40*/  @!P4 BRA `(.L_x_9) ;  /* 0xfffffffc00f8c947 */ /* 0x002fea000383ffff */
[----:B------:R-:W-:Y:S05]  /*5d50*/  BRA `(.L_x_16) ;  /* 0xffffffe000c47947 */ /* 0x000fea000383ffff */
.L_x_12:
[----:B------:R-:W2:Y:S02]  /*5d60*/  SYNCS.PHASECHK.TRANS64.TRYWAIT P1, [UR12], R4 ;  /* 0x00000004ff0075a7 */ /* 0x000ea4000802110c */
[----:B--2---:R-:W-:Y:S05]  /*5d70*/  @!P1 BRA `(.L_x_12) ;  /* 0xfffffffc00f89947 */ /* 0x004fea000383ffff */
[----:B------:R-:W-:Y:S05]  /*5d80*/  BRA `(.L_x_11) ;  /* 0xffffffec00087947 */ /* 0x000fea000383ffff */
        .weak           $__internal_0_$__cuda_sm10x_tcgen05_guardrail_trap_col_being_dealloced_not_returned_by_alloc
        .type           $__internal_0_$__cuda_sm10x_tcgen05_guardrail_trap_col_being_dealloced_not_returned_by_alloc,@function
        .size           $__internal_0_$__cuda_sm10x_tcgen05_guardrail_trap_col_being_dealloced_not_returned_by_alloc,($__internal_1_$__cuda_sm10x_tcgen05_guardrail_trap_phase_invalid_during_alloc - $__internal_0_$__cuda_sm10x_tcgen05_guardrail_trap_col_being_dealloced_not_returned_by_alloc)
$__internal_0_$__cuda_sm10x_tcgen05_guardrail_trap_col_being_dealloced_not_returned_by_alloc:
[----:B------:R-:W-:Y:S05]  /*5d90*/  BPT.TRAP 0x1 ;  /* 0x000000040000795c */ /* 0x000fea0000300000 */
[----:B------:R-:W-:-:S04]  /*5da0*/  IMAD.MOV.U32 R3, RZ, RZ, 0x0 ;  /* 0x00000000ff037424 */ /* 0x000fc800078e00ff */
[----:B------:R-:W-:Y:S05]  /*5db0*/  RET.REL.NODEC R2 `(matmul_kernel) ;  /* 0xffffffa002907950 */ /* 0x000fea0003c3ffff */
        .weak           $__internal_1_$__cuda_sm10x_tcgen05_guardrail_trap_phase_invalid_during_alloc
        .type           $__internal_1_$__cuda_sm10x_tcgen05_guardrail_trap_phase_invalid_during_alloc,@function
        .size           $__internal_1_$__cuda_sm10x_tcgen05_guardrail_trap_phase_invalid_during_alloc,($__internal_2_$__cuda_sm10x_tcgen05_guardrail_trap_unallocated_columns_being_dealloced - $__internal_1_$__cuda_sm10x_tcgen05_guardrail_trap_phase_invalid_during_alloc)
$__internal_1_$__cuda_sm10x_tcgen05_guardrail_trap_phase_invalid_during_alloc:
[----:B------:R-:W-:Y:S05]  /*5dc0*/  BPT.TRAP 0x1 ;  /* 0x000000040000795c */ /* 0x000fea0000300000 */
[----:B------:R-:W-:-:S04]  /*5dd0*/  IMAD.MOV.U32 R3, RZ, RZ, 0x0 ;  /* 0x00000000ff037424 */ /* 0x000fc800078e00ff */
[----:B------:R-:W-:Y:S05]  /*5de0*/  RET.REL.NODEC R2 `(matmul_kernel) ;  /* 0xffffffa002847950 */ /* 0x000fea0003c3ffff */
        .weak           $__internal_2_$__cuda_sm10x_tcgen05_guardrail_trap_unallocated_columns_being_dealloced
        .type           $__internal_2_$__cuda_sm10x_tcgen05_guardrail_trap_unallocated_columns_being_dealloced,@function
        .size           $__internal_2_$__cuda_sm10x_tcgen05_guardrail_trap_unallocated_columns_being_dealloced,(.L_x_20 - $__internal_2_$__cuda_sm10x_tcgen05_guardrail_trap_unallocated_columns_being_dealloced)
$__internal_2_$__cuda_sm10x_tcgen05_guardrail_trap_unallocated_columns_being_dealloced:
[----:B------:R-:W-:Y:S05]  /*5df0*/  BPT.TRAP 0x1 ;  /* 0x000000040000795c */ /* 0x000fea0000300000 */
[----:B------:R-:W-:-:S04]  /*5e00*/  IMAD.MOV.U32 R3, RZ, RZ, 0x0 ;  /* 0x00000000ff037424 */ /* 0x000fc800078e00ff */
[----:B------:R-:W-:Y:S05]  /*5e10*/  RET.REL.NODEC R2 `(matmul_kernel) ;  /* 0xffffffa002787950 */ /* 0x000fea0003c3ffff */
.L_x_17:
[----:B------:R-:W-:-:S00]  /*5e20*/  BRA `(.L_x_17) ;  /* 0xfffffffc00fc7947 */ /* 0x000fc0000383ffff */
[----:B------:R-:W-:-:S00]  /*5e30*/  NOP ;  /* 0x0000000000007918 */ /* 0x000fc00000000000 */
        /* <DEDUP_REMOVED lines=12> */
.L_x_20:


//--------------------- .nv.shared.matmul_kernel  --------------------------
	.section	.nv.shared.matmul_kernel,"aw",@nobits
	.sectionflags	@""
	.align	16
	.zero		1024


//--------------------- .nv.shared.reserved.0     --------------------------
	.section	.nv.shared.reserved.0,"aw",@nobits
	.align	8
	.weak		__nv_reservedSMEM_offset_0_alias
	.size		__nv_reservedSMEM_offset_0_alias, 0, 64
	.other		__nv_reservedSMEM_offset_0_alias,@"STO_CUDA_RESERVED_SHARED STV_DEFAULT"
__nv_reservedSMEM_offset_0_alias:
	.zero		0
.nv.shared.reserved.0:
	.zero		64
	.weak		__nv_reservedSMEM_allocation_phase
	.type		__nv_reservedSMEM_allocation_phase,@object
	.size		__nv_reservedSMEM_allocation_phase,(.L_0 - __nv_reservedSMEM_allocation_phase)
__nv_reservedSMEM_allocation_phase:
	.zero		1
.L_0:
	.zero		7
	.weak		__nv_reservedSMEM_devtool_atexit_pc
	.type		__nv_reservedSMEM_devtool_atexit_pc,@object
	.size		__nv_reservedSMEM_devtool_atexit_pc,(__nv_reservedSMEM_allocation_mask - __nv_reservedSMEM_devtool_atexit_pc)
__nv_reservedSMEM_devtool_atexit_pc:
	.zero		8
	.weak		__nv_reservedSMEM_allocation_mask
	.type		__nv_reservedSMEM_allocation_mask,@object
	.size		__nv_reservedSMEM_allocation_mask,(.L_2 - __nv_reservedSMEM_allocation_mask)
__nv_reservedSMEM_allocation_mask:
	.zero		4
.L_2:


//--------------------- .nv.constant0.matmul_kernel --------------------------
	.section	.nv.constant0.matmul_kernel,"a",@progbits
	.sectionflags	@""
	.align	4
.nv.constant0.matmul_kernel:
	.zero		976


//--------------------- SYMBOLS --------------------------

	.type		.nv.reservedSmem.offset0,@object
	.size		.nv.reservedSmem.offset0,0x4
	.type		.nv.reservedSmem.cap,@object
	.size		.nv.reservedSmem.cap,0x4
